//
// Generated by NVIDIA NVVM Compiler
//
// Compiler Build ID: CL-36424714
// Cuda compilation tools, release 13.0, V13.0.88
// Based on NVVM 20.0.0
//

.version 9.0
.target sm_100
.address_size 64

	// .globl	_Z23bulk_copy_2x2x32_kernelPfPKfii
// _ZZ23bulk_copy_2x2x32_kernelPfPKfiiE9smem_tile has been demoted

.visible .entry _Z23bulk_copy_2x2x32_kernelPfPKfii(
	.param .u64 .ptr .align 1 _Z23bulk_copy_2x2x32_kernelPfPKfii_param_0,
	.param .u64 .ptr .align 1 _Z23bulk_copy_2x2x32_kernelPfPKfii_param_1,
	.param .u32 _Z23bulk_copy_2x2x32_kernelPfPKfii_param_2,
	.param .u32 _Z23bulk_copy_2x2x32_kernelPfPKfii_param_3
)
{
	.reg .pred 	%p<26>;
	.reg .b32 	%r<317>;
	.reg .b32 	%f<11>;
	.reg .b64 	%rd<25>;
	// demoted variable
	.shared .align 128 .b8 _ZZ23bulk_copy_2x2x32_kernelPfPKfiiE9smem_tile[512];
	ld.param.u64 	%rd3, [_Z23bulk_copy_2x2x32_kernelPfPKfii_param_0];
	ld.param.u64 	%rd4, [_Z23bulk_copy_2x2x32_kernelPfPKfii_param_1];
	ld.param.u32 	%r97, [_Z23bulk_copy_2x2x32_kernelPfPKfii_param_2];
	ld.param.u32 	%r98, [_Z23bulk_copy_2x2x32_kernelPfPKfii_param_3];
	cvta.to.global.u64 	%rd1, %rd4;
	cvta.to.global.u64 	%rd2, %rd3;
	mov.u32 	%r99, %ctaid.x;
	div.s32 	%r1, %r99, %r98;
	mul.lo.s32 	%r100, %r1, %r98;
	sub.s32 	%r2, %r99, %r100;
	setp.ge.s32 	%p1, %r1, %r97;
	setp.lt.s32 	%p2, %r98, 0;
	or.pred  	%p3, %p2, %p1;
	@%p3 bra 	$L__BB0_40;
	mov.u32 	%r312, %tid.x;
	setp.gt.u32 	%p4, %r312, 127;
	@%p4 bra 	$L__BB0_23;
	shl.b32 	%r4, %r1, 1;
	shl.b32 	%r5, %r2, 1;
	mov.u32 	%r6, %ntid.x;
	add.s32 	%r101, %r312, %r6;
	max.u32 	%r102, %r101, 128;
	setp.lt.u32 	%p5, %r101, 128;
	selp.u32 	%r103, 1, 0, %p5;
	add.s32 	%r104, %r101, %r103;
	sub.s32 	%r105, %r102, %r104;
	div.u32 	%r106, %r105, %r6;
	add.s32 	%r7, %r106, %r103;
	and.b32  	%r107, %r7, 3;
	setp.eq.s32 	%p6, %r107, 3;
	mov.u32 	%r305, %r312;
	@%p6 bra 	$L__BB0_8;
	add.s32 	%r108, %r7, 1;
	and.b32  	%r109, %r108, 3;
	neg.s32 	%r303, %r109;
	mov.u32 	%r305, %r312;
$L__BB0_4:
	.pragma "nounroll";
	shr.u32 	%r11, %r305, 6;
	shr.u32 	%r110, %r305, 5;
	and.b32  	%r12, %r110, 1;
	and.b32  	%r13, %r305, 31;
	add.s32 	%r14, %r11, %r4;
	add.s32 	%r15, %r12, %r5;
	max.u32 	%r112, %r14, %r15;
	setp.lt.u32 	%p7, %r112, 100;
	@%p7 bra 	$L__BB0_6;
	shl.b32 	%r113, %r11, 8;
	mov.u32 	%r114, _ZZ23bulk_copy_2x2x32_kernelPfPKfiiE9smem_tile;
	add.s32 	%r115, %r114, %r113;
	shl.b32 	%r116, %r12, 7;
	add.s32 	%r117, %r115, %r116;
	shl.b32 	%r118, %r13, 2;
	add.s32 	%r119, %r117, %r118;
	mov.b32 	%r120, 0;
	st.shared.u32 	[%r119], %r120;
	bra.uni 	$L__BB0_7;
$L__BB0_6:
	mad.lo.s32 	%r121, %r14, 100, %r15;
	shl.b32 	%r122, %r121, 5;
	or.b32  	%r123, %r122, %r13;
	mul.wide.u32 	%rd5, %r123, 4;
	add.s64 	%rd6, %rd1, %rd5;
	ld.global.nc.f32 	%f1, [%rd6];
	shl.b32 	%r124, %r11, 8;
	mov.u32 	%r125, _ZZ23bulk_copy_2x2x32_kernelPfPKfiiE9smem_tile;
	add.s32 	%r126, %r125, %r124;
	shl.b32 	%r127, %r12, 7;
	add.s32 	%r128, %r126, %r127;
	shl.b32 	%r129, %r13, 2;
	add.s32 	%r130, %r128, %r129;
	st.shared.f32 	[%r130], %f1;
$L__BB0_7:
	add.s32 	%r305, %r305, %r6;
	add.s32 	%r303, %r303, 1;
	setp.ne.s32 	%p8, %r303, 0;
	@%p8 bra 	$L__BB0_4;
$L__BB0_8:
	setp.lt.u32 	%p9, %r7, 3;
	@%p9 bra 	$L__BB0_23;
	shl.b32 	%r131, %r6, 1;
	add.s32 	%r308, %r305, %r131;
	shl.b32 	%r20, %r6, 2;
	mad.lo.s32 	%r307, %r6, 3, %r305;
	add.s32 	%r306, %r6, %r305;
$L__BB0_10:
	shr.u32 	%r27, %r305, 6;
	shr.u32 	%r132, %r305, 5;
	and.b32  	%r28, %r132, 1;
	and.b32  	%r29, %r305, 31;
	add.s32 	%r30, %r27, %r4;
	add.s32 	%r31, %r28, %r5;
	max.u32 	%r134, %r30, %r31;
	setp.gt.u32 	%p10, %r134, 99;
	@%p10 bra 	$L__BB0_12;
	mad.lo.s32 	%r143, %r30, 100, %r31;
	shl.b32 	%r144, %r143, 5;
	or.b32  	%r145, %r144, %r29;
	mul.wide.u32 	%rd7, %r145, 4;
	add.s64 	%rd8, %rd1, %rd7;
	ld.global.nc.f32 	%f2, [%rd8];
	shl.b32 	%r146, %r27, 8;
	mov.u32 	%r147, _ZZ23bulk_copy_2x2x32_kernelPfPKfiiE9smem_tile;
	add.s32 	%r148, %r147, %r146;
	shl.b32 	%r149, %r28, 7;
	add.s32 	%r150, %r148, %r149;
	shl.b32 	%r151, %r29, 2;
	add.s32 	%r152, %r150, %r151;
	st.shared.f32 	[%r152], %f2;
	bra.uni 	$L__BB0_13;
$L__BB0_12:
	shl.b32 	%r135, %r27, 8;
	mov.u32 	%r136, _ZZ23bulk_copy_2x2x32_kernelPfPKfiiE9smem_tile;
	add.s32 	%r137, %r136, %r135;
	shl.b32 	%r138, %r28, 7;
	add.s32 	%r139, %r137, %r138;
	shl.b32 	%r140, %r29, 2;
	add.s32 	%r141, %r139, %r140;
	mov.b32 	%r142, 0;
	st.shared.u32 	[%r141], %r142;
$L__BB0_13:
	shr.u32 	%r32, %r306, 6;
	shr.u32 	%r153, %r306, 5;
	and.b32  	%r33, %r153, 1;
	and.b32  	%r34, %r306, 31;
	add.s32 	%r35, %r32, %r4;
	add.s32 	%r36, %r33, %r5;
	max.u32 	%r155, %r35, %r36;
	setp.lt.u32 	%p11, %r155, 100;
	@%p11 bra 	$L__BB0_15;
	shl.b32 	%r156, %r32, 8;
	mov.u32 	%r157, _ZZ23bulk_copy_2x2x32_kernelPfPKfiiE9smem_tile;
	add.s32 	%r158, %r157, %r156;
	shl.b32 	%r159, %r33, 7;
	add.s32 	%r160, %r158, %r159;
	shl.b32 	%r161, %r34, 2;
	add.s32 	%r162, %r160, %r161;
	mov.b32 	%r163, 0;
	st.shared.u32 	[%r162], %r163;
	bra.uni 	$L__BB0_16;
$L__BB0_15:
	mad.lo.s32 	%r164, %r35, 100, %r36;
	shl.b32 	%r165, %r164, 5;
	or.b32  	%r166, %r165, %r34;
	mul.wide.u32 	%rd9, %r166, 4;
	add.s64 	%rd10, %rd1, %rd9;
	ld.global.nc.f32 	%f3, [%rd10];
	shl.b32 	%r167, %r32, 8;
	mov.u32 	%r168, _ZZ23bulk_copy_2x2x32_kernelPfPKfiiE9smem_tile;
	add.s32 	%r169, %r168, %r167;
	shl.b32 	%r170, %r33, 7;
	add.s32 	%r171, %r169, %r170;
	shl.b32 	%r172, %r34, 2;
	add.s32 	%r173, %r171, %r172;
	st.shared.f32 	[%r173], %f3;
$L__BB0_16:
	add.s32 	%r37, %r305, %r6;
	shr.u32 	%r38, %r308, 6;
	shr.u32 	%r174, %r308, 5;
	and.b32  	%r39, %r174, 1;
	and.b32  	%r40, %r308, 31;
	add.s32 	%r41, %r38, %r4;
	add.s32 	%r42, %r39, %r5;
	max.u32 	%r176, %r41, %r42;
	setp.lt.u32 	%p12, %r176, 100;
	@%p12 bra 	$L__BB0_18;
	shl.b32 	%r177, %r38, 8;
	mov.u32 	%r178, _ZZ23bulk_copy_2x2x32_kernelPfPKfiiE9smem_tile;
	add.s32 	%r179, %r178, %r177;
	shl.b32 	%r180, %r39, 7;
	add.s32 	%r181, %r179, %r180;
	shl.b32 	%r182, %r40, 2;
	add.s32 	%r183, %r181, %r182;
	mov.b32 	%r184, 0;
	st.shared.u32 	[%r183], %r184;
	bra.uni 	$L__BB0_19;
$L__BB0_18:
	mad.lo.s32 	%r185, %r41, 100, %r42;
	shl.b32 	%r186, %r185, 5;
	or.b32  	%r187, %r186, %r40;
	mul.wide.u32 	%rd11, %r187, 4;
	add.s64 	%rd12, %rd1, %rd11;
	ld.global.nc.f32 	%f4, [%rd12];
	shl.b32 	%r188, %r38, 8;
	mov.u32 	%r189, _ZZ23bulk_copy_2x2x32_kernelPfPKfiiE9smem_tile;
	add.s32 	%r190, %r189, %r188;
	shl.b32 	%r191, %r39, 7;
	add.s32 	%r192, %r190, %r191;
	shl.b32 	%r193, %r40, 2;
	add.s32 	%r194, %r192, %r193;
	st.shared.f32 	[%r194], %f4;
$L__BB0_19:
	add.s32 	%r43, %r37, %r6;
	shr.u32 	%r44, %r307, 6;
	shr.u32 	%r195, %r307, 5;
	and.b32  	%r45, %r195, 1;
	and.b32  	%r46, %r307, 31;
	add.s32 	%r47, %r44, %r4;
	add.s32 	%r48, %r45, %r5;
	max.u32 	%r197, %r47, %r48;
	setp.lt.u32 	%p13, %r197, 100;
	@%p13 bra 	$L__BB0_21;
	shl.b32 	%r198, %r44, 8;
	mov.u32 	%r199, _ZZ23bulk_copy_2x2x32_kernelPfPKfiiE9smem_tile;
	add.s32 	%r200, %r199, %r198;
	shl.b32 	%r201, %r45, 7;
	add.s32 	%r202, %r200, %r201;
	shl.b32 	%r203, %r46, 2;
	add.s32 	%r204, %r202, %r203;
	mov.b32 	%r205, 0;
	st.shared.u32 	[%r204], %r205;
	bra.uni 	$L__BB0_22;
$L__BB0_21:
	mad.lo.s32 	%r206, %r47, 100, %r48;
	shl.b32 	%r207, %r206, 5;
	or.b32  	%r208, %r207, %r46;
	mul.wide.u32 	%rd13, %r208, 4;
	add.s64 	%rd14, %rd1, %rd13;
	ld.global.nc.f32 	%f5, [%rd14];
	shl.b32 	%r209, %r44, 8;
	mov.u32 	%r210, _ZZ23bulk_copy_2x2x32_kernelPfPKfiiE9smem_tile;
	add.s32 	%r211, %r210, %r209;
	shl.b32 	%r212, %r45, 7;
	add.s32 	%r213, %r211, %r212;
	shl.b32 	%r214, %r46, 2;
	add.s32 	%r215, %r213, %r214;
	st.shared.f32 	[%r215], %f5;
$L__BB0_22:
	add.s32 	%r216, %r43, %r6;
	add.s32 	%r305, %r216, %r6;
	add.s32 	%r308, %r308, %r20;
	add.s32 	%r307, %r307, %r20;
	add.s32 	%r306, %r306, %r20;
	setp.lt.u32 	%p14, %r305, 128;
	@%p14 bra 	$L__BB0_10;
$L__BB0_23:
	setp.gt.u32 	%p15, %r312, 127;
	bar.sync 	0;
	@%p15 bra 	$L__BB0_40;
	shl.b32 	%r53, %r1, 1;
	shl.b32 	%r54, %r2, 1;
	mov.u32 	%r55, %ntid.x;
	add.s32 	%r217, %r312, %r55;
	max.u32 	%r218, %r217, 128;
	setp.lt.u32 	%p16, %r217, 128;
	selp.u32 	%r219, 1, 0, %p16;
	add.s32 	%r220, %r217, %r219;
	sub.s32 	%r221, %r218, %r220;
	div.u32 	%r222, %r221, %r55;
	add.s32 	%r56, %r222, %r219;
	and.b32  	%r223, %r56, 3;
	setp.eq.s32 	%p17, %r223, 3;
	@%p17 bra 	$L__BB0_29;
	add.s32 	%r224, %r56, 1;
	and.b32  	%r225, %r224, 3;
	neg.s32 	%r310, %r225;
$L__BB0_26:
	.pragma "nounroll";
	shr.u32 	%r60, %r312, 6;
	shr.u32 	%r226, %r312, 5;
	and.b32  	%r61, %r226, 1;
	add.s32 	%r62, %r60, %r53;
	add.s32 	%r63, %r61, %r54;
	max.u32 	%r228, %r62, %r63;
	setp.gt.u32 	%p18, %r228, 99;
	@%p18 bra 	$L__BB0_28;
	and.b32  	%r229, %r312, 31;
	mad.lo.s32 	%r230, %r62, 100, %r63;
	shl.b32 	%r231, %r230, 5;
	or.b32  	%r232, %r231, %r229;
	shl.b32 	%r233, %r60, 8;
	mov.u32 	%r234, _ZZ23bulk_copy_2x2x32_kernelPfPKfiiE9smem_tile;
	add.s32 	%r235, %r234, %r233;
	shl.b32 	%r236, %r61, 7;
	add.s32 	%r237, %r235, %r236;
	shl.b32 	%r238, %r312, 2;
	and.b32  	%r239, %r238, 124;
	add.s32 	%r240, %r237, %r239;
	ld.shared.f32 	%f6, [%r240];
	mul.wide.u32 	%rd15, %r232, 4;
	add.s64 	%rd16, %rd2, %rd15;
	st.global.f32 	[%rd16], %f6;
$L__BB0_28:
	add.s32 	%r312, %r312, %r55;
	add.s32 	%r310, %r310, 1;
	setp.ne.s32 	%p19, %r310, 0;
	@%p19 bra 	$L__BB0_26;
$L__BB0_29:
	setp.lt.u32 	%p20, %r56, 3;
	@%p20 bra 	$L__BB0_40;
	shl.b32 	%r241, %r55, 1;
	add.s32 	%r315, %r312, %r241;
	shl.b32 	%r68, %r55, 2;
	mad.lo.s32 	%r314, %r55, 3, %r312;
	add.s32 	%r313, %r55, %r312;
$L__BB0_31:
	shr.u32 	%r75, %r312, 6;
	shr.u32 	%r242, %r312, 5;
	and.b32  	%r76, %r242, 1;
	add.s32 	%r77, %r75, %r53;
	add.s32 	%r78, %r76, %r54;
	max.u32 	%r244, %r77, %r78;
	setp.gt.u32 	%p21, %r244, 99;
	@%p21 bra 	$L__BB0_33;
	and.b32  	%r245, %r312, 31;
	mad.lo.s32 	%r246, %r77, 100, %r78;
	shl.b32 	%r247, %r246, 5;
	or.b32  	%r248, %r247, %r245;
	shl.b32 	%r249, %r75, 8;
	mov.u32 	%r250, _ZZ23bulk_copy_2x2x32_kernelPfPKfiiE9smem_tile;
	add.s32 	%r251, %r250, %r249;
	shl.b32 	%r252, %r76, 7;
	add.s32 	%r253, %r251, %r252;
	shl.b32 	%r254, %r312, 2;
	and.b32  	%r255, %r254, 124;
	add.s32 	%r256, %r253, %r255;
	ld.shared.f32 	%f7, [%r256];
	mul.wide.u32 	%rd17, %r248, 4;
	add.s64 	%rd18, %rd2, %rd17;
	st.global.f32 	[%rd18], %f7;
$L__BB0_33:
	shr.u32 	%r79, %r313, 6;
	shr.u32 	%r257, %r313, 5;
	and.b32  	%r80, %r257, 1;
	add.s32 	%r81, %r79, %r53;
	add.s32 	%r82, %r80, %r54;
	max.u32 	%r259, %r81, %r82;
	setp.gt.u32 	%p22, %r259, 99;
	@%p22 bra 	$L__BB0_35;
	and.b32  	%r260, %r313, 31;
	mad.lo.s32 	%r261, %r81, 100, %r82;
	shl.b32 	%r262, %r261, 5;
	or.b32  	%r263, %r262, %r260;
	shl.b32 	%r264, %r79, 8;
	mov.u32 	%r265, _ZZ23bulk_copy_2x2x32_kernelPfPKfiiE9smem_tile;
	add.s32 	%r266, %r265, %r264;
	shl.b32 	%r267, %r80, 7;
	add.s32 	%r268, %r266, %r267;
	shl.b32 	%r269, %r313, 2;
	and.b32  	%r270, %r269, 124;
	add.s32 	%r271, %r268, %r270;
	ld.shared.f32 	%f8, [%r271];
	mul.wide.u32 	%rd19, %r263, 4;
	add.s64 	%rd20, %rd2, %rd19;
	st.global.f32 	[%rd20], %f8;
$L__BB0_35:
	add.s32 	%r83, %r312, %r55;
	shr.u32 	%r84, %r315, 6;
	shr.u32 	%r272, %r315, 5;
	and.b32  	%r85, %r272, 1;
	add.s32 	%r86, %r84, %r53;
	add.s32 	%r87, %r85, %r54;
	max.u32 	%r274, %r86, %r87;
	setp.gt.u32 	%p23, %r274, 99;
	@%p23 bra 	$L__BB0_37;
	and.b32  	%r275, %r315, 31;
	mad.lo.s32 	%r276, %r86, 100, %r87;
	shl.b32 	%r277, %r276, 5;
	or.b32  	%r278, %r277, %r275;
	shl.b32 	%r279, %r84, 8;
	mov.u32 	%r280, _ZZ23bulk_copy_2x2x32_kernelPfPKfiiE9smem_tile;
	add.s32 	%r281, %r280, %r279;
	shl.b32 	%r282, %r85, 7;
	add.s32 	%r283, %r281, %r282;
	shl.b32 	%r284, %r315, 2;
	and.b32  	%r285, %r284, 124;
	add.s32 	%r286, %r283, %r285;
	ld.shared.f32 	%f9, [%r286];
	mul.wide.u32 	%rd21, %r278, 4;
	add.s64 	%rd22, %rd2, %rd21;
	st.global.f32 	[%rd22], %f9;
$L__BB0_37:
	add.s32 	%r88, %r83, %r55;
	shr.u32 	%r89, %r314, 6;
	shr.u32 	%r287, %r314, 5;
	and.b32  	%r90, %r287, 1;
	add.s32 	%r91, %r89, %r53;
	add.s32 	%r92, %r90, %r54;
	max.u32 	%r289, %r91, %r92;
	setp.gt.u32 	%p24, %r289, 99;
	@%p24 bra 	$L__BB0_39;
	and.b32  	%r290, %r314, 31;
	mad.lo.s32 	%r291, %r91, 100, %r92;
	shl.b32 	%r292, %r291, 5;
	or.b32  	%r293, %r292, %r290;
	shl.b32 	%r294, %r89, 8;
	mov.u32 	%r295, _ZZ23bulk_copy_2x2x32_kernelPfPKfiiE9smem_tile;
	add.s32 	%r296, %r295, %r294;
	shl.b32 	%r297, %r90, 7;
	add.s32 	%r298, %r296, %r297;
	shl.b32 	%r299, %r314, 2;
	and.b32  	%r300, %r299, 124;
	add.s32 	%r301, %r298, %r300;
	ld.shared.f32 	%f10, [%r301];
	mul.wide.u32 	%rd23, %r293, 4;
	add.s64 	%rd24, %rd2, %rd23;
	st.global.f32 	[%rd24], %f10;
$L__BB0_39:
	add.s32 	%r302, %r88, %r55;
	add.s32 	%r312, %r302, %r55;
	add.s32 	%r315, %r315, %r68;
	add.s32 	%r314, %r314, %r68;
	add.s32 	%r313, %r313, %r68;
	setp.lt.u32 	%p25, %r312, 128;
	@%p25 bra 	$L__BB0_31;
$L__BB0_40:
	ret;

}


// ===== COMPILED SASS (sm_100) =====

	.target	sm_100

	.elftype	@"ET_EXEC"


//--------------------- .note.nv.tkinfo           --------------------------
	.section	.note.nv.tkinfo,"",@"SHT_NOTE"
	.sectionflags	@"SHF_NOTE_NV_TKINFO"
	.tkinfo
        /*0018*/ 	.word	0x00000002
        /*0030*/ 	.string	""
        /*0030*/ 	.string	"ptxas"
        /*0030*/ 	.string	"Cuda compilation tools, release 13.0, V13.0.88"
        /*0030*/ 	.string	"Build cuda_13.0.r13.0/compiler.36424714_0"
        /*0030*/ 	.string	"-arch sm_100 -m 64 "



//--------------------- .note.nv.cuinfo           --------------------------
	.section	.note.nv.cuinfo,"",@"SHT_NOTE"
	.sectionflags	@"SHF_NOTE_NV_CUINFO"
        /*0018*/ 	.short	0x0002
        /*001a*/ 	.short	0x0064
        /*001c*/ 	.short	0x0082
	.zero		2


//--------------------- .nv.info                  --------------------------
	.section	.nv.info,"",@"SHT_CUDA_INFO"
	.align	4


	//----- nvinfo : EIATTR_REGCOUNT
	.align		4
        /*0000*/ 	.byte	0x04, 0x2f
        /*0002*/ 	.short	(.L_1 - .L_0)
	.align		4
.L_0:
        /*0004*/ 	.word	index@(_Z23bulk_copy_2x2x32_kernelPfPKfii)
        /*0008*/ 	.word	0x00000020


	//----- nvinfo : EIATTR_FRAME_SIZE
	.align		4
.L_1:
        /*000c*/ 	.byte	0x04, 0x11
        /*000e*/ 	.short	(.L_3 - .L_2)
	.align		4
.L_2:
        /*0010*/ 	.word	index@(_Z23bulk_copy_2x2x32_kernelPfPKfii)
        /*0014*/ 	.word	0x00000000


	//----- nvinfo : EIATTR_MIN_STACK_SIZE
	.align		4
.L_3:
        /*0018*/ 	.byte	0x04, 0x12
        /*001a*/ 	.short	(.L_5 - .L_4)
	.align		4
.L_4:
        /*001c*/ 	.word	index@(_Z23bulk_copy_2x2x32_kernelPfPKfii)
        /*0020*/ 	.word	0x00000000
.L_5:


//--------------------- .nv.compat                --------------------------
	.section	.nv.compat,"",@"SHT_CUDA_COMPAT_INFO"
	.align	4
        /*0000*/ 	.byte	0x02, 0x09, 0x00, 0x00, 0x02, 0x02, 0x01, 0x00, 0x02, 0x05, 0x05, 0x00, 0x03, 0x07, 0x01, 0x01
        /*0010*/ 	.byte	0x02, 0x03, 0x00, 0x00, 0x02, 0x06, 0x01, 0x00, 0x04, 0x0b, 0x08, 0x00, 0x09, 0x00, 0x00, 0x00
        /*0020*/ 	.byte	0x00, 0x00, 0x00, 0x00


//--------------------- .nv.info._Z23bulk_copy_2x2x32_kernelPfPKfii --------------------------
	.section	.nv.info._Z23bulk_copy_2x2x32_kernelPfPKfii,"",@"SHT_CUDA_INFO"
	.sectionflags	@""
	.align	4


	//----- nvinfo : EIATTR_CUDA_API_VERSION
	.align		4
        /*0000*/ 	.byte	0x04, 0x37
        /*0002*/ 	.short	(.L_7 - .L_6)
.L_6:
        /*0004*/ 	.word	0x00000082


	//----- nvinfo : EIATTR_KPARAM_INFO
	.align		4
.L_7:
        /*0008*/ 	.byte	0x04, 0x17
        /*000a*/ 	.short	(.L_9 - .L_8)
.L_8:
        /*000c*/ 	.word	0x00000000
        /*0010*/ 	.short	0x0003
        /*0012*/ 	.short	0x0014
        /*0014*/ 	.byte	0x00, 0xf0, 0x11, 0x00


	//----- nvinfo : EIATTR_KPARAM_INFO
	.align		4
.L_9:
        /*0018*/ 	.byte	0x04, 0x17
        /*001a*/ 	.short	(.L_11 - .L_10)
.L_10:
        /*001c*/ 	.word	0x00000000
        /*0020*/ 	.short	0x0002
        /*0022*/ 	.short	0x0010
        /*0024*/ 	.byte	0x00, 0xf0, 0x11, 0x00


	//----- nvinfo : EIATTR_KPARAM_INFO
	.align		4
.L_11:
        /*0028*/ 	.byte	0x04, 0x17
        /*002a*/ 	.short	(.L_13 - .L_12)
.L_12:
        /*002c*/ 	.word	0x00000000
        /*0030*/ 	.short	0x0001
        /*0032*/ 	.short	0x0008
        /*0034*/ 	.byte	0x00, 0xf5, 0x21, 0x00


	//----- nvinfo : EIATTR_KPARAM_INFO
	.align		4
.L_13:
        /*0038*/ 	.byte	0x04, 0x17
        /*003a*/ 	.short	(.L_15 - .L_14)
.L_14:
        /*003c*/ 	.word	0x00000000
        /*0040*/ 	.short	0x0000
        /*0042*/ 	.short	0x0000
        /*0044*/ 	.byte	0x00, 0xf5, 0x21, 0x00


	//----- nvinfo : EIATTR_SPARSE_MMA_MASK
	.align		4
.L_15:
        /*0048*/ 	.byte	0x03, 0x50
        /*004a*/ 	.short	0x0000


	//----- nvinfo : EIATTR_MAXREG_COUNT
	.align		4
        /*004c*/ 	.byte	0x03, 0x1b
        /*004e*/ 	.short	0x00ff


	//----- nvinfo : EIATTR_NUM_BARRIERS
	.align		4
        /*0050*/ 	.byte	0x02, 0x4c
        /*0052*/ 	.byte	0x01
	.zero		1


	//----- nvinfo : EIATTR_MERCURY_ISA_VERSION
	.align		4
        /*0054*/ 	.byte	0x03, 0x5f
        /*0056*/ 	.short	0x0101


	//----- nvinfo : EIATTR_VRC_CTA_INIT_COUNT
	.align		4
        /*0058*/ 	.byte	0x02, 0x4a
	.zero		1
	.zero		1


	//----- nvinfo : EIATTR_EXIT_INSTR_OFFSETS
	.align		4
        /*005c*/ 	.byte	0x04, 0x1c
        /*005e*/ 	.short	(.L_17 - .L_16)


	//   ....[0]....
.L_16:
        /*0060*/ 	.word	0x000001e0


	//   ....[1]....
        /*0064*/ 	.word	0x00000ca0


	//   ....[2]....
        /*0068*/ 	.word	0x000010a0


	//   ....[3]....
        /*006c*/ 	.word	0x00001760


	//----- nvinfo : EIATTR_CRS_STACK_SIZE
	.align		4
.L_17:
        /*0070*/ 	.byte	0x04, 0x1e
        /*0072*/ 	.short	(.L_19 - .L_18)
.L_18:
        /*0074*/ 	.word	0x00000000


	//----- nvinfo : EIATTR_CBANK_PARAM_SIZE
	.align		4
.L_19:
        /*0078*/ 	.byte	0x03, 0x19
        /*007a*/ 	.short	0x0018


	//----- nvinfo : EIATTR_PARAM_CBANK
	.align		4
        /*007c*/ 	.byte	0x04, 0x0a
        /*007e*/ 	.short	(.L_21 - .L_20)
	.align		4
.L_20:
        /*0080*/ 	.word	index@(.nv.constant0._Z23bulk_copy_2x2x32_kernelPfPKfii)
        /*0084*/ 	.short	0x0380
        /*0086*/ 	.short	0x0018


	//----- nvinfo : EIATTR_SW_WAR
	.align		4
.L_21:
        /*0088*/ 	.byte	0x04, 0x36
        /*008a*/ 	.short	(.L_23 - .L_22)
.L_22:
        /*008c*/ 	.word	0x00000008
.L_23:


//--------------------- .nv.callgraph             --------------------------
	.section	.nv.callgraph,"",@"SHT_CUDA_CALLGRAPH"
	.align	4
	.sectionentsize	8
	.align		4
        /*0000*/ 	.word	0x00000000
	.align		4
        /*0004*/ 	.word	0xffffffff
	.align		4
        /*0008*/ 	.word	0x00000000
	.align		4
        /*000c*/ 	.word	0xfffffffe
	.align		4
        /*0010*/ 	.word	0x00000000
	.align		4
        /*0014*/ 	.word	0xfffffffd
	.align		4
        /*0018*/ 	.word	0x00000000
	.align		4
        /*001c*/ 	.word	0xfffffffc


//--------------------- .text._Z23bulk_copy_2x2x32_kernelPfPKfii --------------------------
	.section	.text._Z23bulk_copy_2x2x32_kernelPfPKfii,"ax",@progbits
	.align	128
        .global         _Z23bulk_copy_2x2x32_kernelPfPKfii
        .type           _Z23bulk_copy_2x2x32_kernelPfPKfii,@function
        .size           _Z23bulk_copy_2x2x32_kernelPfPKfii,(.L_x_21 - _Z23bulk_copy_2x2x32_kernelPfPKfii)
        .other          _Z23bulk_copy_2x2x32_kernelPfPKfii,@"STO_CUDA_ENTRY STV_DEFAULT"
_Z23bulk_copy_2x2x32_kernelPfPKfii:
.text._Z23bulk_copy_2x2x32_kernelPfPKfii:
[----:B------:R-:W-:Y:S08]  /*0000*/  LDC R1, c[0x0][0x37c] ;  /* 0x0000df00ff017b82 */ /* 0x000ff00000000800 */
[----:B------:R-:W0:Y:S01]  /*0010*/  LDC R5, c[0x0][0x394] ;  /* 0x0000e500ff057b82 */ /* 0x000e220000000800 */
[----:B------:R-:W1:Y:S01]  /*0020*/  S2R R4, SR_CTAID.X ;  /* 0x0000000000047919 */ /* 0x000e620000002500 */
[----:B------:R-:W2:Y:S01]  /*0030*/  LDCU UR4, c[0x0][0x390] ;  /* 0x00007200ff0477ac */ /* 0x000ea20008000800 */
[----:B0-----:R-:W-:-:S04]  /*0040*/  IABS R6, R5 ;  /* 0x0000000500067213 */ /* 0x001fc80000000000 */
[----:B------:R-:W0:Y:S01]  /*0050*/  I2F.RP R0, R6 ;  /* 0x0000000600007306 */ /* 0x000e220000209400 */
[----:B-1----:R-:W-:-:S07]  /*0060*/  IABS R8, R4 ;  /* 0x0000000400087213 */ /* 0x002fce0000000000 */
[----:B0-----:R-:W0:Y:S02]  /*0070*/  MUFU.RCP R0, R0 ;  /* 0x0000000000007308 */ /* 0x001e240000001000 */
[----:B0-----:R-:W-:-:S06]  /*0080*/  VIADD R2, R0, 0xffffffe ;  /* 0x0ffffffe00027836 */ /* 0x001fcc0000000000 */
[----:B------:R0:W1:Y:S02]  /*0090*/  F2I.FTZ.U32.TRUNC.NTZ R3, R2 ;  /* 0x0000000200037305 */ /* 0x000064000021f000 */
[----:B0-----:R-:W-:Y:S02]  /*00a0*/  IMAD.MOV.U32 R2, RZ, RZ, RZ ;  /* 0x000000ffff027224 */ /* 0x001fe400078e00ff */
[----:B-1----:R-:W-:-:S04]  /*00b0*/  IMAD.MOV R7, RZ, RZ, -R3 ;  /* 0x000000ffff077224 */ /* 0x002fc800078e0a03 */
[----:B------:R-:W-:-:S04]  /*00c0*/  IMAD R7, R7, R6, RZ ;  /* 0x0000000607077224 */ /* 0x000fc800078e02ff */
[----:B------:R-:W-:Y:S01]  /*00d0*/  IMAD.HI.U32 R3, R3, R7, R2 ;  /* 0x0000000703037227 */ /* 0x000fe200078e0002 */
[----:B------:R-:W-:-:S03]  /*00e0*/  LOP3.LUT R2, R4, R5, RZ, 0x3c, !PT ;  /* 0x0000000504027212 */ /* 0x000fc600078e3cff */
[----:B------:R-:W-:Y:S01]  /*00f0*/  IMAD.MOV.U32 R7, RZ, RZ, R8 ;  /* 0x000000ffff077224 */ /* 0x000fe200078e0008 */
[----:B------:R-:W-:-:S03]  /*0100*/  ISETP.GE.AND P2, PT, R2, RZ, PT ;  /* 0x000000ff0200720c */ /* 0x000fc60003f46270 */
[----:B------:R-:W-:-:S04]  /*0110*/  IMAD.HI.U32 R0, R3, R7, RZ ;  /* 0x0000000703007227 */ /* 0x000fc800078e00ff */
[----:B------:R-:W-:-:S04]  /*0120*/  IMAD.MOV R3, RZ, RZ, -R0 ;  /* 0x000000ffff037224 */ /* 0x000fc800078e0a00 */
[----:B------:R-:W-:-:S05]  /*0130*/  IMAD R3, R6, R3, R7 ;  /* 0x0000000306037224 */ /* 0x000fca00078e0207 */
[----:B------:R-:W-:-:S13]  /*0140*/  ISETP.GT.U32.AND P1, PT, R6, R3, PT ;  /* 0x000000030600720c */ /* 0x000fda0003f24070 */
[-C--:B------:R-:W-:Y:S01]  /*0150*/  @!P1 IADD3 R3, PT, PT, R3, -R6.reuse, RZ ;  /* 0x8000000603039210 */ /* 0x080fe20007ffe0ff */
[----:B------:R-:W-:Y:S01]  /*0160*/  @!P1 VIADD R0, R0, 0x1 ;  /* 0x0000000100009836 */ /* 0x000fe20000000000 */
[----:B------:R-:W-:Y:S02]  /*0170*/  ISETP.NE.AND P1, PT, R5, RZ, PT ;  /* 0x000000ff0500720c */ /* 0x000fe40003f25270 */
[----:B------:R-:W-:-:S13]  /*0180*/  ISETP.GE.U32.AND P0, PT, R3, R6, PT ;  /* 0x000000060300720c */ /* 0x000fda0003f06070 */
[----:B------:R-:W-:-:S04]  /*0190*/  @P0 VIADD R0, R0, 0x1 ;  /* 0x0000000100000836 */ /* 0x000fc80000000000 */
[----:B------:R-:W-:Y:S01]  /*01a0*/  @!P2 IMAD.MOV R0, RZ, RZ, -R0 ;  /* 0x000000ffff00a224 */ /* 0x000fe200078e0a00 */
[----:B------:R-:W-:-:S04]  /*01b0*/  @!P1 LOP3.LUT R0, RZ, R5, RZ, 0x33, !PT ;  /* 0x00000005ff009212 */ /* 0x000fc800078e33ff */
[----:B--2---:R-:W-:-:S04]  /*01c0*/  ISETP.GE.AND P0, PT, R0, UR4, PT ;  /* 0x0000000400007c0c */ /* 0x004fc8000bf06270 */
[----:B------:R-:W-:-:S13]  /*01d0*/  ISETP.LT.OR P0, PT, R5, RZ, P0 ;  /* 0x000000ff0500720c */ /* 0x000fda0000701670 */
[----:B------:R-:W-:Y:S05]  /*01e0*/  @P0 EXIT ;  /* 0x000000000000094d */ /* 0x000fea0003800000 */
[----:B------:R-:W0:Y:S01]  /*01f0*/  S2R R2, SR_TID.X ;  /* 0x0000000000027919 */ /* 0x000e220000002100 */
[----:B------:R-:W-:Y:S01]  /*0200*/  IMAD.MOV R3, RZ, RZ, -R0 ;  /* 0x000000ffff037224 */ /* 0x000fe200078e0a00 */
[----:B------:R-:W1:Y:S01]  /*0210*/  LDCU.64 UR6, c[0x0][0x358] ;  /* 0x00006b00ff0677ac */ /* 0x000e620008000a00 */
[----:B------:R-:W-:Y:S02]  /*0220*/  BSSY.RECONVERGENT B0, `(.L_x_0) ;  /* 0x00000a5000007945 */ /* 0x000fe40003800200 */
[----:B------:R-:W-:Y:S01]  /*0230*/  IMAD R3, R5, R3, R4 ;  /* 0x0000000305037224 */ /* 0x000fe200078e0204 */
[----:B0-----:R-:W-:-:S13]  /*0240*/  ISETP.GT.U32.AND P0, PT, R2, 0x7f, PT ;  /* 0x0000007f0200780c */ /* 0x001fda0003f04070 */
[----:B-1----:R-:W-:Y:S05]  /*0250*/  @P0 BRA `(.L_x_1) ;  /* 0x0000000800840947 */ /* 0x002fea0003800000 */
[----:B------:R-:W0:Y:S01]  /*0260*/  LDC R5, c[0x0][0x360] ;  /* 0x0000d800ff057b82 */ /* 0x000e220000000800 */
[----:B------:R-:W-:Y:S01]  /*0270*/  BSSY.RECONVERGENT B1, `(.L_x_2) ;  /* 0x000003b000017945 */ /* 0x000fe20003800200 */
[----:B0-----:R-:W0:Y:S01]  /*0280*/  I2F.U32.RP R10, R5 ;  /* 0x00000005000a7306 */ /* 0x001e220000209000 */
[----:B------:R-:W-:Y:S01]  /*0290*/  IMAD.IADD R4, R2, 0x1, R5 ;  /* 0x0000000102047824 */ /* 0x000fe200078e0205 */
[----:B------:R-:W-:-:S04]  /*02a0*/  ISETP.NE.U32.AND P2, PT, R5, RZ, PT ;  /* 0x000000ff0500720c */ /* 0x000fc80003f45070 */
[C---:B------:R-:W-:Y:S02]  /*02b0*/  ISETP.GE.U32.AND P0, PT, R4.reuse, 0x80, PT ;  /* 0x000000800400780c */ /* 0x040fe40003f06070 */
[----:B------:R-:W-:Y:S01]  /*02c0*/  VIMNMX.U32 R9, PT, PT, R4, 0x80, !PT ;  /* 0x0000008004097848 */ /* 0x000fe20007fe0000 */
[----:B0-----:R-:W0:Y:S02]  /*02d0*/  MUFU.RCP R10, R10 ;  /* 0x0000000a000a7308 */ /* 0x001e240000001000 */
[----:B0-----:R-:W-:Y:S02]  /*02e0*/  VIADD R6, R10, 0xffffffe ;  /* 0x0ffffffe0a067836 */ /* 0x001fe40000000000 */
[----:B------:R-:W-:-:S04]  /*02f0*/  IMAD.MOV.U32 R10, RZ, RZ, R2 ;  /* 0x000000ffff0a7224 */ /* 0x000fc800078e0002 */
[----:B------:R0:W1:Y:S02]  /*0300*/  F2I.FTZ.U32.TRUNC.NTZ R7, R6 ;  /* 0x0000000600077305 */ /* 0x000064000021f000 */
[----:B0-----:R-:W-:Y:S01]  /*0310*/  IMAD.MOV.U32 R6, RZ, RZ, RZ ;  /* 0x000000ffff067224 */ /* 0x001fe200078e00ff */
[----:B-1----:R-:W-:-:S05]  /*0320*/  IADD3 R8, PT, PT, RZ, -R7, RZ ;  /* 0x80000007ff087210 */ /* 0x002fca0007ffe0ff */
[----:B------:R-:W-:Y:S01]  /*0330*/  IMAD R11, R8, R5, RZ ;  /* 0x00000005080b7224 */ /* 0x000fe200078e02ff */
[----:B------:R-:W-:-:S03]  /*0340*/  SEL R8, RZ, 0x1, P0 ;  /* 0x00000001ff087807 */ /* 0x000fc60000000000 */
[----:B------:R-:W-:Y:S01]  /*0350*/  IMAD.HI.U32 R7, R7, R11, R6 ;  /* 0x0000000b07077227 */ /* 0x000fe200078e0006 */
[----:B------:R-:W-:-:S05]  /*0360*/  IADD3 R4, PT, PT, R9, -R4, -R8 ;  /* 0x8000000409047210 */ /* 0x000fca0007ffe808 */
[----:B------:R-:W-:-:S04]  /*0370*/  IMAD.HI.U32 R7, R7, R4, RZ ;  /* 0x0000000407077227 */ /* 0x000fc800078e00ff */
[----:B------:R-:W-:-:S04]  /*0380*/  IMAD.MOV R6, RZ, RZ, -R7 ;  /* 0x000000ffff067224 */ /* 0x000fc800078e0a07 */
[----:B------:R-:W-:-:S05]  /*0390*/  IMAD R4, R5, R6, R4 ;  /* 0x0000000605047224 */ /* 0x000fca00078e0204 */
[----:B------:R-:W-:-:S13]  /*03a0*/  ISETP.GE.U32.AND P0, PT, R4, R5, PT ;  /* 0x000000050400720c */ /* 0x000fda0003f06070 */
[----:B------:R-:W-:Y:S02]  /*03b0*/  @P0 IMAD.IADD R4, R4, 0x1, -R5 ;  /* 0x0000000104040824 */ /* 0x000fe400078e0a05 */
[----:B------:R-:W-:-:S03]  /*03c0*/  @P0 VIADD R7, R7, 0x1 ;  /* 0x0000000107070836 */ /* 0x000fc60000000000 */
[----:B------:R-:W-:-:S13]  /*03d0*/  ISETP.GE.U32.AND P1, PT, R4, R5, PT ;  /* 0x000000050400720c */ /* 0x000fda0003f26070 */
[----:B------:R-:W-:Y:S02]  /*03e0*/  @P1 IADD3 R7, PT, PT, R7, 0x1, RZ ;  /* 0x0000000107071810 */ /* 0x000fe40007ffe0ff */
[----:B------:R-:W-:-:S05]  /*03f0*/  @!P2 LOP3.LUT R7, RZ, R5, RZ, 0x33, !PT ;  /* 0x00000005ff07a212 */ /* 0x000fca00078e33ff */
[----:B------:R-:W-:-:S05]  /*0400*/  IMAD.IADD R4, R8, 0x1, R7 ;  /* 0x0000000108047824 */ /* 0x000fca00078e0207 */
[C---:B------:R-:W-:Y:S02]  /*0410*/  LOP3.LUT R6, R4.reuse, 0x3, RZ, 0xc0, !PT ;  /* 0x0000000304067812 */ /* 0x040fe400078ec0ff */
[----:B------:R-:W-:Y:S02]  /*0420*/  ISETP.GE.U32.AND P1, PT, R4, 0x3, PT ;  /* 0x000000030400780c */ /* 0x000fe40003f26070 */
[----:B------:R-:W-:-:S13]  /*0430*/  ISETP.NE.AND P0, PT, R6, 0x3, PT ;  /* 0x000000030600780c */ /* 0x000fda0003f05270 */
[----:B------:R-:W-:Y:S05]  /*0440*/  @!P0 BRA `(.L_x_3) ;  /* 0x0000000000748947 */ /* 0x000fea0003800000 */
[----:B------:R-:W-:Y:S02]  /*0450*/  VIADD R4, R4, 0x1 ;  /* 0x0000000104047836 */ /* 0x000fe40000000000 */
[----:B------:R-:W-:-:S03]  /*0460*/  IMAD.MOV.U32 R10, RZ, RZ, R2 ;  /* 0x000000ffff0a7224 */ /* 0x000fc600078e0002 */
[----:B------:R-:W-:-:S05]  /*0470*/  LOP3.LUT R4, R4, 0x3, RZ, 0xc0, !PT ;  /* 0x0000000304047812 */ /* 0x000fca00078ec0ff */
[----:B------:R-:W-:-:S07]  /*0480*/  IMAD.MOV R4, RZ, RZ, -R4 ;  /* 0x000000ffff047224 */ /* 0x000fce00078e0a04 */
.L_x_4:
[--C-:B------:R-:W-:Y:S02]  /*0490*/  SHF.R.U32.HI R6, RZ, 0x5, R10.reuse ;  /* 0x00000005ff067819 */ /* 0x100fe4000001160a */
[----:B------:R-:W-:Y:S02]  /*04a0*/  SHF.R.U32.HI R11, RZ, 0x6, R10 ;  /* 0x00000006ff0b7819 */ /* 0x000fe4000001160a */
[----:B------:R-:W-:Y:S02]  /*04b0*/  LOP3.LUT R12, R6, 0x1, RZ, 0xc0, !PT ;  /* 0x00000001060c7812 */ /* 0x000fe400078ec0ff */
[----:B------:R-:W-:Y:S02]  /*04c0*/  LEA R8, R0, R11, 0x1 ;  /* 0x0000000b00087211 */ /* 0x000fe400078e08ff */
[----:B------:R-:W-:Y:S01]  /*04d0*/  LOP3.LUT R13, R10, 0x1f, RZ, 0xc0, !PT ;  /* 0x0000001f0a0d7812 */ /* 0x000fe200078ec0ff */
[----:B------:R-:W-:-:S05]  /*04e0*/  IMAD R9, R3, 0x2, R12 ;  /* 0x0000000203097824 */ /* 0x000fca00078e020c */
[----:B------:R-:W-:-:S04]  /*04f0*/  VIMNMX.U32 R6, PT, PT, R8, R9, !PT ;  /* 0x0000000908067248 */ /* 0x000fc80007fe0000 */
[----:B------:R-:W-:-:S13]  /*0500*/  ISETP.GE.U32.AND P0, PT, R6, 0x64, PT ;  /* 0x000000640600780c */ /* 0x000fda0003f06070 */
[----:B------:R-:W0:Y:S01]  /*0510*/  @!P0 LDC.64 R6, c[0x0][0x388] ;  /* 0x0000e200ff068b82 */ /* 0x000e220000000a00 */
[----:B------:R-:W-:-:S04]  /*0520*/  @!P0 IMAD R8, R8, 0x64, R9 ;  /* 0x0000006408088824 */ /* 0x000fc800078e0209 */
[----:B------:R-:W-:-:S04]  /*0530*/  @!P0 IMAD R9, R8, 0x20, R13 ;  /* 0x0000002008098824 */ /* 0x000fc800078e020d */
[----:B0-----:R-:W-:-:S06]  /*0540*/  @!P0 IMAD.WIDE.U32 R6, R9, 0x4, R6 ;  /* 0x0000000409068825 */ /* 0x001fcc00078e0006 */
[----:B------:R-:W2:Y:S01]  /*0550*/  @!P0 LDG.E.CONSTANT R7, desc[UR6][R6.64] ;  /* 0x0000000606078981 */ /* 0x000ea2000c1e9900 */
[----:B------:R-:W0:Y:S01]  /*0560*/  S2UR UR5, SR_CgaCtaId ;  /* 0x00000000000579c3 */ /* 0x000e220000008800 */
[----:B------:R-:W-:Y:S01]  /*0570*/  UMOV UR4, 0x400 ;  /* 0x0000040000047882 */ /* 0x000fe20000000000 */
[----:B------:R-:W-:Y:S01]  /*0580*/  VIADD R4, R4, 0x1 ;  /* 0x0000000104047836 */ /* 0x000fe20000000000 */
[----:B------:R-:W-:Y:S01]  /*0590*/  IADD3 R10, PT, PT, R5, R10, RZ ;  /* 0x0000000a050a7210 */ /* 0x000fe20007ffe0ff */
[----:B0-----:R-:W-:-:S06]  /*05a0*/  ULEA UR4, UR5, UR4, 0x18 ;  /* 0x0000000405047291 */ /* 0x001fcc000f8ec0ff */
[----:B------:R-:W-:-:S05]  /*05b0*/  LEA R8, R11, UR4, 0x8 ;  /* 0x000000040b087c11 */ /* 0x000fca000f8e40ff */
[----:B------:R-:W-:-:S04]  /*05c0*/  IMAD R8, R12, 0x80, R8 ;  /* 0x000000800c087824 */ /* 0x000fc800078e0208 */
[----:B------:R-:W-:-:S05]  /*05d0*/  IMAD R8, R13, 0x4, R8 ;  /* 0x000000040d087824 */ /* 0x000fca00078e0208 */
[----:B------:R0:W-:Y:S04]  /*05e0*/  @P0 STS [R8], RZ ;  /* 0x000000ff08000388 */ /* 0x0001e80000000800 */
[----:B--2---:R0:W-:Y:S01]  /*05f0*/  @!P0 STS [R8], R7 ;  /* 0x0000000708008388 */ /* 0x0041e20000000800 */
[----:B------:R-:W-:-:S13]  /*0600*/  ISETP.NE.AND P0, PT, R4, RZ, PT ;  /* 0x000000ff0400720c */ /* 0x000fda0003f05270 */
[----:B0-----:R-:W-:Y:S05]  /*0610*/  @P0 BRA `(.L_x_4) ;  /* 0xfffffffc009c0947 */ /* 0x001fea000383ffff */
.L_x_3:
[----:B------:R-:W-:Y:S05]  /*0620*/  BSYNC.RECONVERGENT B1 ;  /* 0x0000000000017941 */ /* 0x000fea0003800200 */
.L_x_2:
[----:B------:R-:W-:Y:S05]  /*0630*/  @!P1 BRA `(.L_x_1) ;  /* 0x00000004008c9947 */ /* 0x000fea0003800000 */
[C-C-:B------:R-:W-:Y:S02]  /*0640*/  IMAD R8, R5.reuse, 0x2, R10.reuse ;  /* 0x0000000205087824 */ /* 0x140fe400078e020a */
[----:B------:R-:W-:Y:S02]  /*0650*/  IMAD R6, R5, 0x3, R10 ;  /* 0x0000000305067824 */ /* 0x000fe400078e020a */
[----:B------:R-:W-:-:S07]  /*0660*/  IMAD.IADD R4, R10, 0x1, R5 ;  /* 0x000000010a047824 */ /* 0x000fce00078e0205 */
.L_x_5:
[--C-:B0-----:R-:W-:Y:S01]  /*0670*/  SHF.R.U32.HI R24, RZ, 0x5, R10.reuse ;  /* 0x00000005ff187819 */ /* 0x101fe2000001160a */
[----:B------:R-:W0:Y:S01]  /*0680*/  S2UR UR5, SR_CgaCtaId ;  /* 0x00000000000579c3 */ /* 0x000e220000008800 */
[----:B------:R-:W-:Y:S01]  /*0690*/  SHF.R.U32.HI R22, RZ, 0x6, R10 ;  /* 0x00000006ff167819 */ /* 0x000fe2000001160a */
[----:B------:R-:W-:Y:S01]  /*06a0*/  UMOV UR4, 0x400 ;  /* 0x0000040000047882 */ /* 0x000fe20000000000 */
[----:B------:R-:W-:Y:S02]  /*06b0*/  LOP3.LUT R24, R24, 0x1, RZ, 0xc0, !PT ;  /* 0x0000000118187812 */ /* 0x000fe400078ec0ff */
[----:B------:R-:W-:Y:S01]  /*06c0*/  SHF.R.U32.HI R20, RZ, 0x5, R4 ;  /* 0x00000005ff147819 */ /* 0x000fe20000011604 */
[----:B------:R-:W-:Y:S01]  /*06d0*/  IMAD R9, R0, 0x2, R22 ;  /* 0x0000000200097824 */ /* 0x000fe200078e0216 */
[----:B------:R-:W-:Y:S01]  /*06e0*/  SHF.R.U32.HI R18, RZ, 0x5, R8 ;  /* 0x00000005ff127819 */ /* 0x000fe20000011608 */
[----:B------:R-:W-:Y:S01]  /*06f0*/  IMAD R16, R3, 0x2, R24 ;  /* 0x0000000203107824 */ /* 0x000fe200078e0218 */
[----:B------:R-:W-:-:S02]  /*0700*/  SHF.R.U32.HI R12, RZ, 0x6, R4 ;  /* 0x00000006ff0c7819 */ /* 0x000fc40000011604 */
[----:B------:R-:W-:Y:S02]  /*0710*/  LOP3.LUT R20, R20, 0x1, RZ, 0xc0, !PT ;  /* 0x0000000114147812 */ /* 0x000fe400078ec0ff */
[----:B------:R-:W-:Y:S02]  /*0720*/  VIMNMX.U32 R7, PT, PT, R9, R16, !PT ;  /* 0x0000001009077248 */ /* 0x000fe40007fe0000 */
[----:B------:R-:W-:Y:S02]  /*0730*/  SHF.R.U32.HI R28, RZ, 0x6, R8 ;  /* 0x00000006ff1c7819 */ /* 0x000fe40000011608 */
[----:B------:R-:W-:Y:S01]  /*0740*/  ISETP.GT.U32.AND P0, PT, R7, 0x63, PT ;  /* 0x000000630700780c */ /* 0x000fe20003f04070 */
[----:B------:R-:W-:Y:S01]  /*0750*/  IMAD R7, R0, 0x2, R12 ;  /* 0x0000000200077824 */ /* 0x000fe200078e020c */
[----:B------:R-:W-:Y:S01]  /*0760*/  LOP3.LUT R18, R18, 0x1, RZ, 0xc0, !PT ;  /* 0x0000000112127812 */ /* 0x000fe200078ec0ff */
[----:B------:R-:W-:Y:S01]  /*0770*/  IMAD R26, R0, 0x2, R28 ;  /* 0x00000002001a7824 */ /* 0x000fe200078e021c */
[----:B------:R-:W-:-:S02]  /*0780*/  LEA R17, R3, R20, 0x1 ;  /* 0x0000001403117211 */ /* 0x000fc400078e08ff */
[----:B------:R-:W-:Y:S01]  /*0790*/  LOP3.LUT R21, R10, 0x1f, RZ, 0xc0, !PT ;  /* 0x0000001f0a157812 */ /* 0x000fe200078ec0ff */
[----:B------:R-:W-:Y:S01]  /*07a0*/  IMAD R25, R3, 0x2, R18 ;  /* 0x0000000203197824 */ /* 0x000fe200078e0212 */
[----:B------:R-:W-:Y:S01]  /*07b0*/  VIMNMX.U32 R11, PT, PT, R7, R17, !PT ;  /* 0x00000011070b7248 */ /* 0x000fe20007fe0000 */
[----:B0-----:R-:W-:-:S03]  /*07c0*/  ULEA UR4, UR5, UR4, 0x18 ;  /* 0x0000000405047291 */ /* 0x001fc6000f8ec0ff */
[----:B------:R-:W-:Y:S01]  /*07d0*/  VIMNMX.U32 R13, PT, PT, R26, R25, !PT ;  /* 0x000000191a0d7248 */ /* 0x000fe20007fe0000 */
[----:B------:R-:W0:Y:S01]  /*07e0*/  @!P0 LDC.64 R14, c[0x0][0x388] ;  /* 0x0000e200ff0e8b82 */ /* 0x000e220000000a00 */
[----:B------:R-:W-:Y:S01]  /*07f0*/  ISETP.GE.U32.AND P1, PT, R11, 0x64, PT ;  /* 0x000000640b00780c */ /* 0x000fe20003f26070 */
[----:B------:R-:W-:Y:S01]  /*0800*/  @!P0 IMAD.U32 R11, RZ, RZ, UR4 ;  /* 0x00000004ff0b8e24 */ /* 0x000fe2000f8e00ff */
[----:B------:R-:W-:Y:S01]  /*0810*/  ISETP.GE.U32.AND P2, PT, R13, 0x64, PT ;  /* 0x000000640d00780c */ /* 0x000fe20003f46070 */
[----:B------:R-:W-:Y:S02]  /*0820*/  @!P0 IMAD R9, R9, 0x64, R16 ;  /* 0x0000006409098824 */ /* 0x000fe400078e0210 */
[----:B------:R-:W-:Y:S02]  /*0830*/  @!P0 IMAD R13, R22, 0x100, R11 ;  /* 0x00000100160d8824 */ /* 0x000fe400078e020b */
[----:B------:R-:W-:-:S05]  /*0840*/  @P0 IMAD.U32 R11, RZ, RZ, UR4 ;  /* 0x00000004ff0b0e24 */ /* 0x000fca000f8e00ff */
[----:B------:R-:W-:Y:S01]  /*0850*/  @P0 LEA R19, R22, R11, 0x8 ;  /* 0x0000000b16130211 */ /* 0x000fe200078e40ff */
[----:B------:R-:W-:Y:S01]  /*0860*/  @!P1 IMAD R7, R7, 0x64, R17 ;  /* 0x0000006407079824 */ /* 0x000fe200078e0211 */
[----:B------:R-:W-:Y:S01]  /*0870*/  LOP3.LUT R22, R4, 0x1f, RZ, 0xc0, !PT ;  /* 0x0000001f04167812 */ /* 0x000fe200078ec0ff */
[----:B------:R-:W1:Y:S01]  /*0880*/  @!P1 LDC.64 R16, c[0x0][0x388] ;  /* 0x0000e200ff109b82 */ /* 0x000e620000000a00 */
[----:B------:R-:W-:Y:S02]  /*0890*/  @!P2 IMAD R25, R26, 0x64, R25 ;  /* 0x000000641a19a824 */ /* 0x000fe400078e0219 */
[C---:B------:R-:W-:Y:S02]  /*08a0*/  @!P0 IMAD R26, R24.reuse, 0x80, R13 ;  /* 0x00000080181a8824 */ /* 0x040fe400078e020d */
[----:B------:R-:W-:Y:S02]  /*08b0*/  @!P0 IMAD R13, R9, 0x20, R21 ;  /* 0x00000020090d8824 */ /* 0x000fe400078e0215 */
[----:B------:R-:W-:-:S02]  /*08c0*/  @P0 IMAD R24, R24, 0x80, R19 ;  /* 0x0000008018180824 */ /* 0x000fc400078e0213 */
[C-C-:B------:R-:W-:Y:S02]  /*08d0*/  @P1 IMAD R19, R12.reuse, 0x100, R11.reuse ;  /* 0x000001000c131824 */ /* 0x140fe400078e020b */
[----:B------:R-:W-:Y:S02]  /*08e0*/  @!P1 IMAD R23, R12, 0x100, R11 ;  /* 0x000001000c179824 */ /* 0x000fe400078e020b */
[----:B0-----:R-:W-:Y:S01]  /*08f0*/  @!P0 IMAD.WIDE.U32 R14, R13, 0x4, R14 ;  /* 0x000000040d0e8825 */ /* 0x001fe200078e000e */
[----:B------:R-:W-:Y:S01]  /*0900*/  @P1 LEA R9, R20, R19, 0x7 ;  /* 0x0000001314091211 */ /* 0x000fe200078e38ff */
[----:B------:R-:W0:Y:S02]  /*0910*/  @!P2 LDC.64 R12, c[0x0][0x388] ;  /* 0x0000e200ff0cab82 */ /* 0x000e240000000a00 */
[----:B------:R-:W-:Y:S02]  /*0920*/  @P2 IMAD R19, R28, 0x100, R11 ;  /* 0x000001001c132824 */ /* 0x000fe400078e020b */
[----:B------:R-:W-:-:S02]  /*0930*/  @!P1 IMAD R20, R20, 0x80, R23 ;  /* 0x0000008014149824 */ /* 0x000fc400078e0217 */
[----:B------:R-:W-:Y:S01]  /*0940*/  @!P2 IMAD R23, R28, 0x100, R11 ;  /* 0x000001001c17a824 */ /* 0x000fe200078e020b */
[----:B------:R-:W-:Y:S01]  /*0950*/  SHF.R.U32.HI R28, RZ, 0x5, R6 ;  /* 0x00000005ff1c7819 */ /* 0x000fe20000011606 */
[----:B------:R-:W-:Y:S01]  /*0960*/  @!P1 IMAD R7, R7, 0x20, R22 ;  /* 0x0000002007079824 */ /* 0x000fe200078e0216 */
[C---:B------:R-:W-:Y:S01]  /*0970*/  @P2 LEA R19, R18.reuse, R19, 0x7 ;  /* 0x0000001312132211 */ /* 0x040fe200078e38ff */
[----:B------:R-:W-:Y:S01]  /*0980*/  @!P2 IMAD R18, R18, 0x80, R23 ;  /* 0x000000801212a824 */ /* 0x000fe200078e0217 */
[----:B------:R-:W-:Y:S01]  /*0990*/  LOP3.LUT R23, R8, 0x1f, RZ, 0xc0, !PT ;  /* 0x0000001f08177812 */ /* 0x000fe200078ec0ff */
[----:B-1----:R-:W-:Y:S01]  /*09a0*/  @!P1 IMAD.WIDE.U32 R16, R7, 0x4, R16 ;  /* 0x0000000407109825 */ /* 0x002fe200078e0010 */
[----:B------:R-:W-:-:S03]  /*09b0*/  LOP3.LUT R28, R28, 0x1, RZ, 0xc0, !PT ;  /* 0x000000011c1c7812 */ /* 0x000fc600078ec0ff */
[----:B------:R-:W-:Y:S01]  /*09c0*/  @!P0 IMAD R7, R21, 0x4, R26 ;  /* 0x0000000415078824 */ /* 0x000fe200078e021a */
[----:B------:R-:W-:Y:S01]  /*09d0*/  SHF.R.U32.HI R26, RZ, 0x6, R6 ;  /* 0x00000006ff1a7819 */ /* 0x000fe20000011606 */
[----:B------:R-:W-:Y:S01]  /*09e0*/  @!P2 IMAD R25, R25, 0x20, R23 ;  /* 0x000000201919a824 */ /* 0x000fe200078e0217 */
[----:B------:R-:W2:Y:S01]  /*09f0*/  @!P1 LDG.E.CONSTANT R16, desc[UR6][R16.64] ;  /* 0x0000000610109981 */ /* 0x000ea2000c1e9900 */
[----:B------:R-:W-:Y:S01]  /*0a00*/  IMAD R29, R3, 0x2, R28 ;  /* 0x00000002031d7824 */ /* 0x000fe200078e021c */
[----:B------:R-:W-:Y:S01]  /*0a10*/  LEA R27, R0, R26, 0x1 ;  /* 0x0000001a001b7211 */ /* 0x000fe200078e08ff */
[----:B------:R-:W-:Y:S02]  /*0a20*/  @P0 IMAD R21, R21, 0x4, R24 ;  /* 0x0000000415150824 */ /* 0x000fe400078e0218 */
[----:B0-----:R-:W-:Y:S01]  /*0a30*/  @!P2 IMAD.WIDE.U32 R12, R25, 0x4, R12 ;  /* 0x00000004190ca825 */ /* 0x001fe200078e000c */
[----:B------:R-:W-:Y:S01]  /*0a40*/  VIMNMX.U32 R25, PT, PT, R27, R29, !PT ;  /* 0x0000001d1b197248 */ /* 0x000fe20007fe0000 */
[----:B------:R0:W3:Y:S03]  /*0a50*/  @!P0 LDG.E.CONSTANT R24, desc[UR6][R14.64] ;  /* 0x000000060e188981 */ /* 0x0000e6000c1e9900 */
[----:B------:R-:W-:Y:S01]  /*0a60*/  ISETP.GE.U32.AND P3, PT, R25, 0x64, PT ;  /* 0x000000641900780c */ /* 0x000fe20003f66070 */
[----:B------:R-:W4:-:S12]  /*0a70*/  @!P2 LDG.E.CONSTANT R12, desc[UR6][R12.64] ;  /* 0x000000060c0ca981 */ /* 0x000f18000c1e9900 */
[----:B0-----:R-:W0:Y:S01]  /*0a80*/  @!P3 LDC.64 R14, c[0x0][0x388] ;  /* 0x0000e200ff0ebb82 */ /* 0x001e220000000a00 */
[----:B------:R-:W-:Y:S01]  /*0a90*/  LOP3.LUT R17, R6, 0x1f, RZ, 0xc0, !PT ;  /* 0x0000001f06117812 */ /* 0x000fe200078ec0ff */
[----:B------:R-:W-:-:S04]  /*0aa0*/  @!P3 IMAD R25, R27, 0x64, R29 ;  /* 0x000000641b19b824 */ /* 0x000fc800078e021d */
[----:B------:R-:W-:-:S04]  /*0ab0*/  @!P3 IMAD R25, R25, 0x20, R17 ;  /* 0x000000201919b824 */ /* 0x000fc800078e0211 */
[----:B0-----:R-:W-:-:S06]  /*0ac0*/  @!P3 IMAD.WIDE.U32 R14, R25, 0x4, R14 ;  /* 0x00000004190eb825 */ /* 0x001fcc00078e000e */
[----:B------:R-:W5:Y:S01]  /*0ad0*/  @!P3 LDG.E.CONSTANT R14, desc[UR6][R14.64] ;  /* 0x000000060e0eb981 */ /* 0x000f62000c1e9900 */
[C-C-:B------:R-:W-:Y:S02]  /*0ae0*/  @P3 IMAD R25, R26.reuse, 0x100, R11.reuse ;  /* 0x000001001a193824 */ /* 0x140fe400078e020b */
[----:B------:R-:W-:Y:S02]  /*0af0*/  @!P3 IMAD R11, R26, 0x100, R11 ;  /* 0x000001001a0bb824 */ /* 0x000fe400078e020b */
[----:B------:R-:W-:Y:S01]  /*0b00*/  @P1 IMAD R9, R22, 0x4, R9 ;  /* 0x0000000416091824 */ /* 0x000fe200078e0209 */
[C---:B------:R-:W-:Y:S01]  /*0b10*/  @P3 LEA R26, R28.reuse, R25, 0x7 ;  /* 0x000000191c1a3211 */ /* 0x040fe200078e38ff */
[----:B------:R-:W-:Y:S02]  /*0b20*/  @!P3 IMAD R28, R28, 0x80, R11 ;  /* 0x000000801c1cb824 */ /* 0x000fe400078e020b */
[----:B------:R-:W-:Y:S02]  /*0b30*/  @!P1 IMAD R11, R22, 0x4, R20 ;  /* 0x00000004160b9824 */ /* 0x000fe400078e0214 */
[C---:B------:R-:W-:Y:S01]  /*0b40*/  @P2 IMAD R19, R23.reuse, 0x4, R19 ;  /* 0x0000000417132824 */ /* 0x040fe200078e0213 */
[----:B------:R-:W-:Y:S01]  /*0b50*/  @!P2 LEA R23, R23, R18, 0x2 ;  /* 0x000000121717a211 */ /* 0x000fe200078e10ff */
[----:B------:R-:W-:-:S02]  /*0b60*/  @P3 IMAD R26, R17, 0x4, R26 ;  /* 0x00000004111a3824 */ /* 0x000fc400078e021a */
[----:B------:R-:W-:Y:S01]  /*0b70*/  @!P3 IMAD R17, R17, 0x4, R28 ;  /* 0x000000041111b824 */ /* 0x000fe200078e021c */
[----:B------:R-:W-:-:S04]  /*0b80*/  IADD3 R10, PT, PT, R5, R10, R5 ;  /* 0x0000000a050a7210 */ /* 0x000fc80007ffe005 */
[C---:B------:R-:W-:Y:S01]  /*0b90*/  IADD3 R10, PT, PT, R5.reuse, R10, R5 ;  /* 0x0000000a050a7210 */ /* 0x040fe20007ffe005 */
[C---:B------:R-:W-:Y:S01]  /*0ba0*/  IMAD R4, R5.reuse, 0x4, R4 ;  /* 0x0000000405047824 */ /* 0x040fe200078e0204 */
[C---:B------:R-:W-:Y:S01]  /*0bb0*/  LEA R6, R5.reuse, R6, 0x2 ;  /* 0x0000000605067211 */ /* 0x040fe200078e10ff */
[----:B------:R-:W-:Y:S01]  /*0bc0*/  IMAD R8, R5, 0x4, R8 ;  /* 0x0000000405087824 */ /* 0x000fe200078e0208 */
[----:B---3--:R0:W-:Y:S04]  /*0bd0*/  @!P0 STS [R7], R24 ;  /* 0x0000001807008388 */ /* 0x0081e80000000800 */
[----:B------:R0:W-:Y:S04]  /*0be0*/  @P0 STS [R21], RZ ;  /* 0x000000ff15000388 */ /* 0x0001e80000000800 */
[----:B------:R0:W-:Y:S04]  /*0bf0*/  @P1 STS [R9], RZ ;  /* 0x000000ff09001388 */ /* 0x0001e80000000800 */
[----:B--2---:R0:W-:Y:S04]  /*0c00*/  @!P1 STS [R11], R16 ;  /* 0x000000100b009388 */ /* 0x0041e80000000800 */
[----:B------:R0:W-:Y:S04]  /*0c10*/  @P2 STS [R19], RZ ;  /* 0x000000ff13002388 */ /* 0x0001e80000000800 */
[----:B----4-:R0:W-:Y:S04]  /*0c20*/  @!P2 STS [R23], R12 ;  /* 0x0000000c1700a388 */ /* 0x0101e80000000800 */
[----:B------:R0:W-:Y:S01]  /*0c30*/  @P3 STS [R26], RZ ;  /* 0x000000ff1a003388 */ /* 0x0001e20000000800 */
[----:B------:R-:W-:-:S03]  /*0c40*/  ISETP.GE.U32.AND P0, PT, R10, 0x80, PT ;  /* 0x000000800a00780c */ /* 0x000fc60003f06070 */
[----:B-----5:R0:W-:Y:S10]  /*0c50*/  @!P3 STS [R17], R14 ;  /* 0x0000000e1100b388 */ /* 0x0201f40000000800 */
[----:B------:R-:W-:Y:S05]  /*0c60*/  @!P0 BRA `(.L_x_5) ;  /* 0xfffffff800808947 */ /* 0x000fea000383ffff */
.L_x_1:
[----:B------:R-:W-:Y:S05]  /*0c70*/  BSYNC.RECONVERGENT B0 ;  /* 0x0000000000007941 */ /* 0x000fea0003800200 */
.L_x_0:
[----:B------:R-:W-:Y:S01]  /*0c80*/  BAR.SYNC.DEFER_BLOCKING 0x0 ;  /* 0x0000000000007b1d */ /* 0x000fe20000010000 */
[----:B------:R-:W-:-:S13]  /*0c90*/  ISETP.GT.U32.AND P0, PT, R2, 0x7f, PT ;  /* 0x0000007f0200780c */ /* 0x000fda0003f04070 */
[----:B------:R-:W-:Y:S05]  /*0ca0*/  @P0 EXIT ;  /* 0x000000000000094d */ /* 0x000fea0003800000 */
[----:B0-----:R-:W0:Y:S01]  /*0cb0*/  LDC R9, c[0x0][0x360] ;  /* 0x0000d800ff097b82 */ /* 0x001e220000000800 */
[----:B------:R-:W-:Y:S01]  /*0cc0*/  BSSY.RECONVERGENT B0, `(.L_x_6) ;  /* 0x000003c000007945 */ /* 0x000fe20003800200 */
[----:B0-----:R-:W0:Y:S01]  /*0cd0*/  I2F.U32.RP R10, R9 ;  /* 0x00000009000a7306 */ /* 0x001e220000209000 */
[----:B------:R-:W-:Y:S01]  /*0ce0*/  IMAD.IADD R6, R2, 0x1, R9 ;  /* 0x0000000102067824 */ /* 0x000fe200078e0209 */
[----:B------:R-:W-:-:S04]  /*0cf0*/  ISETP.NE.U32.AND P2, PT, R9, RZ, PT ;  /* 0x000000ff0900720c */ /* 0x000fc80003f45070 */
[C---:B------:R-:W-:Y:S02]  /*0d00*/  ISETP.GE.U32.AND P0, PT, R6.reuse, 0x80, PT ;  /* 0x000000800600780c */ /* 0x040fe40003f06070 */
[----:B------:R-:W-:Y:S01]  /*0d10*/  VIMNMX.U32 R7, PT, PT, R6, 0x80, !PT ;  /* 0x0000008006077848 */ /* 0x000fe20007fe0000 */
[----:B0-----:R-:W0:Y:S02]  /*0d20*/  MUFU.RCP R10, R10 ;  /* 0x0000000a000a7308 */ /* 0x001e240000001000 */
[----:B0-----:R-:W-:-:S06]  /*0d30*/  VIADD R4, R10, 0xffffffe ;  /* 0x0ffffffe0a047836 */ /* 0x001fcc0000000000 */
[----:B------:R0:W1:Y:S02]  /*0d40*/  F2I.FTZ.U32.TRUNC.NTZ R5, R4 ;  /* 0x0000000400057305 */ /* 0x000064000021f000 */
[----:B0-----:R-:W-:Y:S02]  /*0d50*/  IMAD.MOV.U32 R4, RZ, RZ, RZ ;  /* 0x000000ffff047224 */ /* 0x001fe400078e00ff */
[----:B-1----:R-:W-:-:S04]  /*0d60*/  IMAD.MOV R8, RZ, RZ, -R5 ;  /* 0x000000ffff087224 */ /* 0x002fc800078e0a05 */
[----:B------:R-:W-:Y:S01]  /*0d70*/  IMAD R11, R8, R9, RZ ;  /* 0x00000009080b7224 */ /* 0x000fe200078e02ff */
[----:B------:R-:W-:-:S03]  /*0d80*/  SEL R8, RZ, 0x1, P0 ;  /* 0x00000001ff087807 */ /* 0x000fc60000000000 */
[----:B------:R-:W-:Y:S01]  /*0d90*/  IMAD.HI.U32 R5, R5, R11, R4 ;  /* 0x0000000b05057227 */ /* 0x000fe200078e0004 */
[----:B------:R-:W-:-:S05]  /*0da0*/  IADD3 R6, PT, PT, R7, -R6, -R8 ;  /* 0x8000000607067210 */ /* 0x000fca0007ffe808 */
[----:B------:R-:W-:-:S05]  /*0db0*/  IMAD.HI.U32 R5, R5, R6, RZ ;  /* 0x0000000605057227 */ /* 0x000fca00078e00ff */
[----:B------:R-:W-:-:S05]  /*0dc0*/  IADD3 R4, PT, PT, -R5, RZ, RZ ;  /* 0x000000ff05047210 */ /* 0x000fca0007ffe1ff */
[----:B------:R-:W-:-:S05]  /*0dd0*/  IMAD R6, R9, R4, R6 ;  /* 0x0000000409067224 */ /* 0x000fca00078e0206 */
[----:B------:R-:W-:-:S13]  /*0de0*/  ISETP.GE.U32.AND P0, PT, R6, R9, PT ;  /* 0x000000090600720c */ /* 0x000fda0003f06070 */
[----:B------:R-:W-:Y:S02]  /*0df0*/  @P0 IMAD.IADD R6, R6, 0x1, -R9 ;  /* 0x0000000106060824 */ /* 0x000fe400078e0a09 */
[----:B------:R-:W-:-:S03]  /*0e00*/  @P0 VIADD R5, R5, 0x1 ;  /* 0x0000000105050836 */ /* 0x000fc60000000000 */
[----:B------:R-:W-:-:S13]  /*0e10*/  ISETP.GE.U32.AND P1, PT, R6, R9, PT ;  /* 0x000000090600720c */ /* 0x000fda0003f26070 */
[----:B------:R-:W-:Y:S01]  /*0e20*/  @P1 VIADD R5, R5, 0x1 ;  /* 0x0000000105051836 */ /* 0x000fe20000000000 */
[----:B------:R-:W-:-:S05]  /*0e30*/  @!P2 LOP3.LUT R5, RZ, R9, RZ, 0x33, !PT ;  /* 0x00000009ff05a212 */ /* 0x000fca00078e33ff */
[----:B------:R-:W-:-:S05]  /*0e40*/  IMAD.IADD R12, R8, 0x1, R5 ;  /* 0x00000001080c7824 */ /* 0x000fca00078e0205 */
[----:B------:R-:W-:-:S04]  /*0e50*/  LOP3.LUT R4, R12, 0x3, RZ, 0xc0, !PT ;  /* 0x000000030c047812 */ /* 0x000fc800078ec0ff */
[----:B------:R-:W-:-:S13]  /*0e60*/  ISETP.NE.AND P0, PT, R4, 0x3, PT ;  /* 0x000000030400780c */ /* 0x000fda0003f05270 */
[----:B------:R-:W-:Y:S05]  /*0e70*/  @!P0 BRA `(.L_x_7) ;  /* 0x0000000000808947 */ /* 0x000fea0003800000 */
[----:B------:R-:W0:Y:S01]  /*0e80*/  LDC.64 R4, c[0x0][0x380] ;  /* 0x0000e000ff047b82 */ /* 0x000e220000000a00 */
[----:B------:R-:W-:-:S04]  /*0e90*/  IADD3 R6, PT, PT, R12, 0x1, RZ ;  /* 0x000000010c067810 */ /* 0x000fc80007ffe0ff */
[----:B------:R-:W-:-:S05]  /*0ea0*/  LOP3.LUT R6, R6, 0x3, RZ, 0xc0, !PT ;  /* 0x0000000306067812 */ /* 0x000fca00078ec0ff */
[----:B------:R-:W-:-:S07]  /*0eb0*/  IMAD.MOV R8, RZ, RZ, -R6 ;  /* 0x000000ffff087224 */ /* 0x000fce00078e0a06 */
.L_x_10:
[--C-:B-1----:R-:W-:Y:S01]  /*0ec0*/  SHF.R.U32.HI R6, RZ, 0x5, R2.reuse ;  /* 0x00000005ff067819 */ /* 0x102fe20000011602 */
[----:B------:R-:W-:Y:S01]  /*0ed0*/  VIADD R8, R8, 0x1 ;  /* 0x0000000108087836 */ /* 0x000fe20000000000 */
[----:B------:R-:W-:Y:S01]  /*0ee0*/  SHF.R.U32.HI R11, RZ, 0x6, R2 ;  /* 0x00000006ff0b7819 */ /* 0x000fe20000011602 */
[----:B------:R-:W-:Y:S01]  /*0ef0*/  BSSY.RECONVERGENT B1, `(.L_x_8) ;  /* 0x0000016000017945 */ /* 0x000fe20003800200 */
[----:B------:R-:W-:Y:S02]  /*0f00*/  LOP3.LUT R10, R6, 0x1, RZ, 0xc0, !PT ;  /* 0x00000001060a7812 */ /* 0x000fe400078ec0ff */
[----:B------:R-:W-:Y:S01]  /*0f10*/  ISETP.NE.AND P1, PT, R8, RZ, PT ;  /* 0x000000ff0800720c */ /* 0x000fe20003f25270 */
[----:B------:R-:W-:Y:S02]  /*0f20*/  IMAD R13, R0, 0x2, R11 ;  /* 0x00000002000d7824 */ /* 0x000fe400078e020b */
[----:B------:R-:W-:-:S05]  /*0f30*/  IMAD R14, R3, 0x2, R10 ;  /* 0x00000002030e7824 */ /* 0x000fca00078e020a */
[----:B------:R-:W-:-:S04]  /*0f40*/  VIMNMX.U32 R6, PT, PT, R13, R14, !PT ;  /* 0x0000000e0d067248 */ /* 0x000fc80007fe0000 */
[----:B------:R-:W-:-:S13]  /*0f50*/  ISETP.GT.U32.AND P0, PT, R6, 0x63, PT ;  /* 0x000000630600780c */ /* 0x000fda0003f04070 */
[----:B------:R-:W-:Y:S05]  /*0f60*/  @P0 BRA `(.L_x_9) ;  /* 0x0000000000380947 */ /* 0x000fea0003800000 */
[----:B------:R-:W1:Y:S01]  /*0f70*/  S2UR UR5, SR_CgaCtaId ;  /* 0x00000000000579c3 */ /* 0x000e620000008800 */
[----:B------:R-:W-:Y:S01]  /*0f80*/  UMOV UR4, 0x400 ;  /* 0x0000040000047882 */ /* 0x000fe20000000000 */
[----:B------:R-:W-:-:S04]  /*0f90*/  SHF.L.U32 R7, R2, 0x2, RZ ;  /* 0x0000000202077819 */ /* 0x000fc800000006ff */
[----:B------:R-:W-:Y:S01]  /*0fa0*/  LOP3.LUT R7, R7, 0x7c, RZ, 0xc0, !PT ;  /* 0x0000007c07077812 */ /* 0x000fe200078ec0ff */
[----:B-1----:R-:W-:-:S06]  /*0fb0*/  ULEA UR4, UR5, UR4, 0x18 ;  /* 0x0000000405047291 */ /* 0x002fcc000f8ec0ff */
[----:B------:R-:W-:-:S05]  /*0fc0*/  LEA R6, R11, UR4, 0x8 ;  /* 0x000000040b067c11 */ /* 0x000fca000f8e40ff */
[----:B------:R-:W-:-:S04]  /*0fd0*/  IMAD R6, R10, 0x80, R6 ;  /* 0x000000800a067824 */ /* 0x000fc800078e0206 */
[----:B------:R-:W-:Y:S01]  /*0fe0*/  IMAD.IADD R10, R6, 0x1, R7 ;  /* 0x00000001060a7824 */ /* 0x000fe200078e0207 */
[----:B------:R-:W-:Y:S01]  /*0ff0*/  LOP3.LUT R6, R2, 0x1f, RZ, 0xc0, !PT ;  /* 0x0000001f02067812 */ /* 0x000fe200078ec0ff */
[----:B------:R-:W-:-:S03]  /*1000*/  IMAD R7, R13, 0x64, R14 ;  /* 0x000000640d077824 */ /* 0x000fc600078e020e */
[----:B------:R-:W1:Y:S01]  /*1010*/  LDS R11, [R10] ;  /* 0x000000000a0b7984 */ /* 0x000e620000000800 */
[----:B------:R-:W-:-:S04]  /*1020*/  IMAD R7, R7, 0x20, R6 ;  /* 0x0000002007077824 */ /* 0x000fc800078e0206 */
[----:B0-----:R-:W-:-:S05]  /*1030*/  IMAD.WIDE.U32 R6, R7, 0x4, R4 ;  /* 0x0000000407067825 */ /* 0x001fca00078e0004 */
[----:B-1----:R1:W-:Y:S02]  /*1040*/  STG.E desc[UR6][R6.64], R11 ;  /* 0x0000000b06007986 */ /* 0x0023e4000c101906 */
.L_x_9:
[----:B------:R-:W-:Y:S05]  /*1050*/  BSYNC.RECONVERGENT B1 ;  /* 0x0000000000017941 */ /* 0x000fea0003800200 */
.L_x_8:
[----:B------:R-:W-:Y:S01]  /*1060*/  IMAD.IADD R2, R9, 0x1, R2 ;  /* 0x0000000109027824 */ /* 0x000fe200078e0202 */
[----:B------:R-:W-:Y:S06]  /*1070*/  @P1 BRA `(.L_x_10) ;  /* 0xfffffffc00901947 */ /* 0x000fec000383ffff */
.L_x_7:
[----:B------:R-:W-:Y:S05]  /*1080*/  BSYNC.RECONVERGENT B0 ;  /* 0x0000000000007941 */ /* 0x000fea0003800200 */
.L_x_6:
[----:B------:R-:W-:-:S13]  /*1090*/  ISETP.GE.U32.AND P0, PT, R12, 0x3, PT ;  /* 0x000000030c00780c */ /* 0x000fda0003f06070 */
[----:B------:R-:W-:Y:S05]  /*10a0*/  @!P0 EXIT ;  /* 0x000000000000894d */ /* 0x000fea0003800000 */
[----:B0-----:R-:W0:Y:S01]  /*10b0*/  LDC.64 R4, c[0x0][0x380] ;  /* 0x0000e000ff047b82 */ /* 0x001e220000000a00 */
[C---:B------:R-:W-:Y:S01]  /*10c0*/  LEA R8, R9.reuse, R2, 0x1 ;  /* 0x0000000209087211 */ /* 0x040fe200078e08ff */
[----:B------:R-:W-:Y:S02]  /*10d0*/  IMAD R10, R9, 0x3, R2 ;  /* 0x00000003090a7824 */ /* 0x000fe400078e0202 */
[----:B------:R-:W-:-:S07]  /*10e0*/  IMAD.IADD R12, R2, 0x1, R9 ;  /* 0x00000001020c7824 */ /* 0x000fce00078e0209 */
.L_x_19:
[--C-:B------:R-:W-:Y:S01]  /*10f0*/  SHF.R.U32.HI R26, RZ, 0x5, R2.reuse ;  /* 0x00000005ff1a7819 */ /* 0x100fe20000011602 */
[----:B------:R-:W-:Y:S01]  /*1100*/  BSSY.RECONVERGENT B0, `(.L_x_11) ;  /* 0x000002b000007945 */ /* 0x000fe20003800200 */
[----:B-1----:R-:W-:Y:S02]  /*1110*/  SHF.R.U32.HI R23, RZ, 0x6, R2 ;  /* 0x00000006ff177819 */ /* 0x002fe40000011602 */
[----:B------:R-:W-:Y:S02]  /*1120*/  LOP3.LUT R26, R26, 0x1, RZ, 0xc0, !PT ;  /* 0x000000011a1a7812 */ /* 0x000fe400078ec0ff */
[--C-:B------:R-:W-:Y:S01]  /*1130*/  SHF.R.U32.HI R22, RZ, 0x5, R12.reuse ;  /* 0x00000005ff167819 */ /* 0x100fe2000001160c */
[----:B-1234-:R-:W-:Y:S01]  /*1140*/  IMAD R7, R0, 0x2, R23 ;  /* 0x0000000200077824 */ /* 0x01efe200078e0217 */
[----:B------:R-:W-:Y:S01]  /*1150*/  SHF.R.U32.HI R19, RZ, 0x6, R12 ;  /* 0x00000006ff137819 */ /* 0x000fe2000001160c */
[----:B------:R-:W-:Y:S01]  /*1160*/  IMAD R6, R3, 0x2, R26 ;  /* 0x0000000203067824 */ /* 0x000fe200078e021a */
[----:B------:R-:W-:-:S02]  /*1170*/  SHF.R.U32.HI R18, RZ, 0x5, R8 ;  /* 0x00000005ff127819 */ /* 0x000fc40000011608 */
[----:B------:R-:W-:Y:S01]  /*1180*/  LOP3.LUT R22, R22, 0x1, RZ, 0xc0, !PT ;  /* 0x0000000116167812 */ /* 0x000fe200078ec0ff */
[----:B------:R-:W-:Y:S01]  /*1190*/  IMAD R21, R0, 0x2, R19 ;  /* 0x0000000200157824 */ /* 0x000fe200078e0213 */
[----:B------:R-:W-:Y:S02]  /*11a0*/  VIMNMX.U32 R11, PT, PT, R7, R6, !PT ;  /* 0x00000006070b7248 */ /* 0x000fe40007fe0000 */
[----:B------:R-:W-:Y:S02]  /*11b0*/  SHF.R.U32.HI R15, RZ, 0x6, R8 ;  /* 0x00000006ff0f7819 */ /* 0x000fe40000011608 */
[----:B------:R-:W-:Y:S02]  /*11c0*/  LOP3.LUT R18, R18, 0x1, RZ, 0xc0, !PT ;  /* 0x0000000112127812 */ /* 0x000fe400078ec0ff */
[C---:B------:R-:W-:Y:S01]  /*11d0*/  LEA R24, R3.reuse, R22, 0x1 ;  /* 0x0000001603187211 */ /* 0x040fe200078e08ff */
[----:B------:R-:W-:Y:S01]  /*11e0*/  IMAD R17, R0, 0x2, R15 ;  /* 0x0000000200117824 */ /* 0x000fe200078e020f */
[----:B------:R-:W-:Y:S01]  /*11f0*/  SHF.R.U32.HI R14, RZ, 0x5, R10 ;  /* 0x00000005ff0e7819 */ /* 0x000fe2000001160a */
[----:B------:R-:W-:Y:S01]  /*1200*/  IMAD R20, R3, 0x2, R18 ;  /* 0x0000000203147824 */ /* 0x000fe200078e0212 */
[----:B------:R-:W-:-:S02]  /*1210*/  ISETP.GT.U32.AND P0, PT, R11, 0x63, PT ;  /* 0x000000630b00780c */ /* 0x000fc40003f04070 */
[----:B------:R-:W-:Y:S02]  /*1220*/  SHF.R.U32.HI R11, RZ, 0x6, R10 ;  /* 0x00000006ff0b7819 */ /* 0x000fe4000001160a */
[----:B------:R-:W-:Y:S02]  /*1230*/  VIMNMX.U32 R13, PT, PT, R21, R24, !PT ;  /* 0x00000018150d7248 */ /* 0x000fe40007fe0000 */
[----:B------:R-:W-:Y:S02]  /*1240*/  LOP3.LUT R14, R14, 0x1, RZ, 0xc0, !PT ;  /* 0x000000010e0e7812 */ /* 0x000fe400078ec0ff */
[----:B------:R-:W-:Y:S01]  /*1250*/  ISETP.GT.U32.AND P1, PT, R13, 0x63, PT ;  /* 0x000000630d00780c */ /* 0x000fe20003f24070 */
[----:B------:R-:W-:Y:S01]  /*1260*/  IMAD R13, R0, 0x2, R11 ;  /* 0x00000002000d7824 */ /* 0x000fe200078e020b */
[----:B------:R-:W-:Y:S01]  /*1270*/  VIMNMX.U32 R25, PT, PT, R17, R20, !PT ;  /* 0x0000001411197248 */ /* 0x000fe20007fe0000 */
[----:B------:R-:W-:-:S03]  /*1280*/  IMAD R16, R3, 0x2, R14 ;  /* 0x0000000203107824 */ /* 0x000fc600078e020e */
[----:B------:R-:W-:Y:S02]  /*1290*/  ISETP.GT.U32.AND P2, PT, R25, 0x63, PT ;  /* 0x000000631900780c */ /* 0x000fe40003f44070 */
[----:B------:R-:W-:-:S04]  /*12a0*/  VIMNMX.U32 R25, PT, PT, R13, R16, !PT ;  /* 0x000000100d197248 */ /* 0x000fc80007fe0000 */
[----:B------:R-:W-:Y:S01]  /*12b0*/  ISETP.GT.U32.AND P3, PT, R25, 0x63, PT ;  /* 0x000000631900780c */ /* 0x000fe20003f64070 */
[----:B------:R-:W-:-:S12]  /*12c0*/  @P0 BRA `(.L_x_12) ;  /* 0x0000000000380947 */ /* 0x000fd80003800000 */
[----:B------:R-:W1:Y:S01]  /*12d0*/  S2UR UR5, SR_CgaCtaId ;  /* 0x00000000000579c3 */ /* 0x000e620000008800 */
[----:B------:R-:W-:Y:S01]  /*12e0*/  UMOV UR4, 0x400 ;  /* 0x0000040000047882 */ /* 0x000fe20000000000 */
[C---:B------:R-:W-:Y:S02]  /*12f0*/  IMAD.SHL.U32 R25, R2.reuse, 0x4, RZ ;  /* 0x0000000402197824 */ /* 0x040fe400078e00ff */
[----:B------:R-:W-:Y:S01]  /*1300*/  IMAD R7, R7, 0x64, R6 ;  /* 0x0000006407077824 */ /* 0x000fe200078e0206 */
[----:B------:R-:W-:-:S05]  /*1310*/  LOP3.LUT R6, R2, 0x1f, RZ, 0xc0, !PT ;  /* 0x0000001f02067812 */ /* 0x000fca00078ec0ff */
[----:B------:R-:W-:-:S04]  /*1320*/  IMAD R7, R7, 0x20, R6 ;  /* 0x0000002007077824 */ /* 0x000fc800078e0206 */
[----:B0-----:R-:W-:Y:S01]  /*1330*/  IMAD.WIDE.U32 R6, R7, 0x4, R4 ;  /* 0x0000000407067825 */ /* 0x001fe200078e0004 */
[----:B-1----:R-:W-:-:S06]  /*1340*/  ULEA UR4, UR5, UR4, 0x18 ;  /* 0x0000000405047291 */ /* 0x002fcc000f8ec0ff */
[----:B------:R-:W-:-:S04]  /*1350*/  LEA R23, R23, UR4, 0x8 ;  /* 0x0000000417177c11 */ /* 0x000fc8000f8e40ff */
[----:B------:R-:W-:Y:S02]  /*1360*/  LEA R23, R26, R23, 0x7 ;  /* 0x000000171a177211 */ /* 0x000fe400078e38ff */
[----:B------:R-:W-:-:S05]  /*1370*/  LOP3.LUT R26, R25, 0x7c, RZ, 0xc0, !PT ;  /* 0x0000007c191a7812 */ /* 0x000fca00078ec0ff */
[----:B------:R-:W-:-:S06]  /*1380*/  IMAD.IADD R23, R23, 0x1, R26 ;  /* 0x0000000117177824 */ /* 0x000fcc00078e021a */
[----:B------:R-:W0:Y:S04]  /*1390*/  LDS R23, [R23] ;  /* 0x0000000017177984 */ /* 0x000e280000000800 */
[----:B0-----:R1:W-:Y:S02]  /*13a0*/  STG.E desc[UR6][R6.64], R23 ;  /* 0x0000001706007986 */ /* 0x0013e4000c101906 */
.L_x_12:
[----:B------:R-:W-:Y:S05]  /*13b0*/  BSYNC.RECONVERGENT B0 ;  /* 0x0000000000007941 */ /* 0x000fea0003800200 */
.L_x_11:
[----:B------:R-:W-:Y:S04]  /*13c0*/  BSSY.RECONVERGENT B0, `(.L_x_13) ;  /* 0x0000010000007945 */ /* 0x000fe80003800200 */
[----:B------:R-:W-:Y:S05]  /*13d0*/  @P1 BRA `(.L_x_14) ;  /* 0x0000000000381947 */ /* 0x000fea0003800000 */
[----:B------:R-:W2:Y:S01]  /*13e0*/  S2UR UR5, SR_CgaCtaId ;  /* 0x00000000000579c3 */ /* 0x000ea20000008800 */
[----:B------:R-:W-:Y:S01]  /*13f0*/  UMOV UR4, 0x400 ;  /* 0x0000040000047882 */ /* 0x000fe20000000000 */
[----:B-1----:R-:W-:Y:S02]  /*1400*/  IMAD.SHL.U32 R6, R12, 0x4, RZ ;  /* 0x000000040c067824 */ /* 0x002fe400078e00ff */
[----:B------:R-:W-:-:S03]  /*1410*/  IMAD R21, R21, 0x64, R24 ;  /* 0x0000006415157824 */ /* 0x000fc600078e0218 */
[----:B------:R-:W-:Y:S01]  /*1420*/  LOP3.LUT R6, R6, 0x7c, RZ, 0xc0, !PT ;  /* 0x0000007c06067812 */ /* 0x000fe200078ec0ff */
[----:B--2---:R-:W-:-:S06]  /*1430*/  ULEA UR4, UR5, UR4, 0x18 ;  /* 0x0000000405047291 */ /* 0x004fcc000f8ec0ff */
[----:B------:R-:W-:-:S04]  /*1440*/  LEA R19, R19, UR4, 0x8 ;  /* 0x0000000413137c11 */ /* 0x000fc8000f8e40ff */
[----:B------:R-:W-:-:S05]  /*1450*/  LEA R19, R22, R19, 0x7 ;  /* 0x0000001316137211 */ /* 0x000fca00078e38ff */
[----:B------:R-:W-:Y:S01]  /*1460*/  IMAD.IADD R19, R19, 0x1, R6 ;  /* 0x0000000113137824 */ /* 0x000fe200078e0206 */
[----:B------:R-:W-:-:S05]  /*1470*/  LOP3.LUT R6, R12, 0x1f, RZ, 0xc0, !PT ;  /* 0x0000001f0c067812 */ /* 0x000fca00078ec0ff */
[----:B------:R-:W1:Y:S01]  /*1480*/  LDS R19, [R19] ;  /* 0x0000000013137984 */ /* 0x000e620000000800 */
[----:B------:R-:W-:-:S04]  /*1490*/  IMAD R7, R21, 0x20, R6 ;  /* 0x0000002015077824 */ /* 0x000fc800078e0206 */
[----:B0-----:R-:W-:-:S05]  /*14a0*/  IMAD.WIDE.U32 R6, R7, 0x4, R4 ;  /* 0x0000000407067825 */ /* 0x001fca00078e0004 */
[----:B-1----:R2:W-:Y:S02]  /*14b0*/  STG.E desc[UR6][R6.64], R19 ;  /* 0x0000001306007986 */ /* 0x0025e4000c101906 */
.L_x_14:
[----:B------:R-:W-:Y:S05]  /*14c0*/  BSYNC.RECONVERGENT B0 ;  /* 0x0000000000007941 */ /* 0x000fea0003800200 */
.L_x_13:
[----:B------:R-:W-:Y:S04]  /*14d0*/  BSSY.RECONVERGENT B0, `(.L_x_15) ;  /* 0x0000010000007945 */ /* 0x000fe80003800200 */
[----:B------:R-:W-:Y:S05]  /*14e0*/  @P2 BRA `(.L_x_16) ;  /* 0x0000000000382947 */ /* 0x000fea0003800000 */
[----:B------:R-:W3:Y:S01]  /*14f0*/  S2UR UR5, SR_CgaCtaId ;  /* 0x00000000000579c3 */ /* 0x000ee20000008800 */
[----:B------:R-:W-:Y:S01]  /*1500*/  UMOV UR4, 0x400 ;  /* 0x0000040000047882 */ /* 0x000fe20000000000 */
[----:B-12---:R-:W-:Y:S02]  /*1510*/  IMAD.SHL.U32 R6, R8, 0x4, RZ ;  /* 0x0000000408067824 */ /* 0x006fe400078e00ff */
[----:B------:R-:W-:-:S03]  /*1520*/  IMAD R17, R17, 0x64, R20 ;  /* 0x0000006411117824 */ /* 0x000fc600078e0214 */
[----:B------:R-:W-:Y:S01]  /*1530*/  LOP3.LUT R6, R6, 0x7c, RZ, 0xc0, !PT ;  /* 0x0000007c06067812 */ /* 0x000fe200078ec0ff */
[----:B---3--:R-:W-:-:S06]  /*1540*/  ULEA UR4, UR5, UR4, 0x18 ;  /* 0x0000000405047291 */ /* 0x008fcc000f8ec0ff */
[----:B------:R-:W-:-:S05]  /*1550*/  LEA R15, R15, UR4, 0x8 ;  /* 0x000000040f0f7c11 */ /* 0x000fca000f8e40ff */
[----:B------:R-:W-:-:S05]  /*1560*/  IMAD R15, R18, 0x80, R15 ;  /* 0x00000080120f7824 */ /* 0x000fca00078e020f */
[----:B------:R-:W-:Y:S02]  /*1570*/  IADD3 R15, PT, PT, R15, R6, RZ ;  /* 0x000000060f0f7210 */ /* 0x000fe40007ffe0ff */
[----:B------:R-:W-:-:S04]  /*1580*/  LOP3.LUT R6, R8, 0x1f, RZ, 0xc0, !PT ;  /* 0x0000001f08067812 */ /* 0x000fc800078ec0ff */
[----:B------:R-:W1:Y:S01]  /*1590*/  LDS R15, [R15] ;  /* 0x000000000f0f7984 */ /* 0x000e620000000800 */
[----:B------:R-:W-:-:S04]  /*15a0*/  IMAD R7, R17, 0x20, R6 ;  /* 0x0000002011077824 */ /* 0x000fc800078e0206 */
[----:B0-----:R-:W-:-:S05]  /*15b0*/  IMAD.WIDE.U32 R6, R7, 0x4, R4 ;  /* 0x0000000407067825 */ /* 0x001fca00078e0004 */
[----:B-1----:R3:W-:Y:S02]  /*15c0*/  STG.E desc[UR6][R6.64], R15 ;  /* 0x0000000f06007986 */ /* 0x0027e4000c101906 */
.L_x_16:
[----:B------:R-:W-:Y:S05]  /*15d0*/  BSYNC.RECONVERGENT B0 ;  /* 0x0000000000007941 */ /* 0x000fea0003800200 */
.L_x_15:
[----:B------:R-:W-:Y:S01]  /*15e0*/  BSSY.RECONVERGENT B0, `(.L_x_17) ;  /* 0x0000011000007945 */ /* 0x000fe20003800200 */
[----:B------:R-:W-:-:S03]  /*15f0*/  IADD3 R18, PT, PT, R9, R2, R9 ;  /* 0x0000000209127210 */ /* 0x000fc60007ffe009 */
[----:B------:R-:W-:Y:S05]  /*1600*/  @P3 BRA `(.L_x_18) ;  /* 0x0000000000383947 */ /* 0x000fea0003800000 */
[----:B------:R-:W4:Y:S01]  /*1610*/  S2UR UR5, SR_CgaCtaId ;  /* 0x00000000000579c3 */ /* 0x000f220000008800 */
[----:B------:R-:W-:Y:S01]  /*1620*/  UMOV UR4, 0x400 ;  /* 0x0000040000047882 */ /* 0x000fe20000000000 */
[----:B------:R-:W-:Y:S02]  /*1630*/  IMAD.SHL.U32 R2, R10, 0x4, RZ ;  /* 0x000000040a027824 */ /* 0x000fe400078e00ff */
[----:B------:R-:W-:-:S03]  /*1640*/  IMAD R13, R13, 0x64, R16 ;  /* 0x000000640d0d7824 */ /* 0x000fc600078e0210 */
[----:B------:R-:W-:Y:S01]  /*1650*/  LOP3.LUT R2, R2, 0x7c, RZ, 0xc0, !PT ;  /* 0x0000007c02027812 */ /* 0x000fe200078ec0ff */
[----:B----4-:R-:W-:-:S06]  /*1660*/  ULEA UR4, UR5, UR4, 0x18 ;  /* 0x0000000405047291 */ /* 0x010fcc000f8ec0ff */
[----:B------:R-:W-:-:S05]  /*1670*/  LEA R11, R11, UR4, 0x8 ;  /* 0x000000040b0b7c11 */ /* 0x000fca000f8e40ff */
[----:B------:R-:W-:-:S04]  /*1680*/  IMAD R11, R14, 0x80, R11 ;  /* 0x000000800e0b7824 */ /* 0x000fc800078e020b */
[----:B------:R-:W-:Y:S01]  /*1690*/  IMAD.IADD R11, R11, 0x1, R2 ;  /* 0x000000010b0b7824 */ /* 0x000fe200078e0202 */
[----:B------:R-:W-:-:S04]  /*16a0*/  LOP3.LUT R2, R10, 0x1f, RZ, 0xc0, !PT ;  /* 0x0000001f0a027812 */ /* 0x000fc800078ec0ff */
[----:B-123--:R-:W-:Y:S01]  /*16b0*/  LEA R7, R13, R2, 0x5 ;  /* 0x000000020d077211 */ /* 0x00efe200078e28ff */
[----:B------:R-:W1:Y:S04]  /*16c0*/  LDS R11, [R11] ;  /* 0x000000000b0b7984 */ /* 0x000e680000000800 */
[----:B0-----:R-:W-:-:S05]  /*16d0*/  IMAD.WIDE.U32 R6, R7, 0x4, R4 ;  /* 0x0000000407067825 */ /* 0x001fca00078e0004 */
[----:B-1----:R4:W-:Y:S02]  /*16e0*/  STG.E desc[UR6][R6.64], R11 ;  /* 0x0000000b06007986 */ /* 0x0029e4000c101906 */
.L_x_18:
[----:B------:R-:W-:Y:S05]  /*16f0*/  BSYNC.RECONVERGENT B0 ;  /* 0x0000000000007941 */ /* 0x000fea0003800200 */
.L_x_17:
[C---:B------:R-:W-:Y:S01]  /*1700*/  IADD3 R2, PT, PT, R9.reuse, R18, R9 ;  /* 0x0000001209027210 */ /* 0x040fe20007ffe009 */
[C---:B------:R-:W-:Y:S02]  /*1710*/  IMAD R8, R9.reuse, 0x4, R8 ;  /* 0x0000000409087824 */ /* 0x040fe400078e0208 */
[C---:B------:R-:W-:Y:S01]  /*1720*/  IMAD R10, R9.reuse, 0x4, R10 ;  /* 0x00000004090a7824 */ /* 0x040fe200078e020a */
[----:B------:R-:W-:Y:S01]  /*1730*/  ISETP.GE.U32.AND P0, PT, R2, 0x80, PT ;  /* 0x000000800200780c */ /* 0x000fe20003f06070 */
[----:B------:R-:W-:-:S12]  /*1740*/  IMAD R12, R9, 0x4, R12 ;  /* 0x00000004090c7824 */ /* 0x000fd800078e020c */
[----:B------:R-:W-:Y:S05]  /*1750*/  @!P0 BRA `(.L_x_19) ;  /* 0xfffffff800648947 */ /* 0x000fea000383ffff */
[----:B------:R-:W-:Y:S05]  /*1760*/  EXIT ;  /* 0x000000000000794d */ /* 0x000fea0003800000 */
.L_x_20:
[----:B------:R-:W-:-:S00]  /*1770*/  BRA `(.L_x_20) ;  /* 0xfffffffc00fc7947 */ /* 0x000fc0000383ffff */
[----:B------:R-:W-:-:S00]  /*1780*/  NOP ;  /* 0x0000000000007918 */ /* 0x000fc00000000000 */
[----:B------:R-:W-:-:S00]  /*1790*/  NOP ;  /* 0x0000000000007918 */ /* 0x000fc00000000000 */
[----:B------:R-:W-:-:S00]  /*17a0*/  NOP ;  /* 0x0000000000007918 */ /* 0x000fc00000000000 */
[----:B------:R-:W-:-:S00]  /*17b0*/  NOP ;  /* 0x0000000000007918 */ /* 0x000fc00000000000 */
[----:B------:R-:W-:-:S00]  /*17c0*/  NOP ;  /* 0x0000000000007918 */ /* 0x000fc00000000000 */
[----:B------:R-:W-:-:S00]  /*17d0*/  NOP ;  /* 0x0000000000007918 */ /* 0x000fc00000000000 */
[----:B------:R-:W-:-:S00]  /*17e0*/  NOP ;  /* 0x0000000000007918 */ /* 0x000fc00000000000 */
[----:B------:R-:W-:-:S00]  /*17f0*/  NOP ;  /* 0x0000000000007918 */ /* 0x000fc00000000000 */
.L_x_21:


//--------------------- .nv.shared._Z23bulk_copy_2x2x32_kernelPfPKfii --------------------------
	.section	.nv.shared._Z23bulk_copy_2x2x32_kernelPfPKfii,"aw",@nobits
	.sectionflags	@""
	.align	128
.nv.shared._Z23bulk_copy_2x2x32_kernelPfPKfii:
	.zero		1536


//--------------------- .nv.shared.reserved.0     --------------------------
	.section	.nv.shared.reserved.0,"aw",@nobits
	.weak		__nv_reservedSMEM_offset_0_alias
	.size		__nv_reservedSMEM_offset_0_alias, 0, 64
	.other		__nv_reservedSMEM_offset_0_alias,@"STO_CUDA_RESERVED_SHARED STV_DEFAULT"
__nv_reservedSMEM_offset_0_alias:
	.zero		0
	.zero		64


//--------------------- .nv.constant0._Z23bulk_copy_2x2x32_kernelPfPKfii --------------------------
	.section	.nv.constant0._Z23bulk_copy_2x2x32_kernelPfPKfii,"a",@progbits
	.sectionflags	@""
	.align	4
.nv.constant0._Z23bulk_copy_2x2x32_kernelPfPKfii:
	.zero		920


//--------------------- SYMBOLS --------------------------

	.type		.nv.reservedSmem.offset0,@object
	.size		.nv.reservedSmem.offset0,0x4
	.type		.nv.reservedSmem.cap,@object
	.size		.nv.reservedSmem.cap,0x4
